//
// Generated by NVIDIA NVVM Compiler
//
// Compiler Build ID: CL-36424714
// Cuda compilation tools, release 13.0, V13.0.88
// Based on NVVM 20.0.0
//

.version 9.0
.target sm_100
.address_size 64

	// .globl	_Z7KsumallPfPPiiii
.extern .func  (.param .b32 func_retval0) vprintf
(
	.param .b64 vprintf_param_0,
	.param .b64 vprintf_param_1
)
;
.global .align 1 .b8 $str[32] = {116, 109, 112, 61, 37, 100, 32, 115, 117, 109, 87, 101, 105, 103, 104, 116, 115, 67, 61, 37, 102, 32, 119, 105, 100, 116, 104, 61, 37, 100, 10};
.global .align 1 .b8 $str$1[23] = {66, 76, 75, 40, 37, 100, 44, 37, 100, 41, 44, 32, 84, 72, 40, 37, 100, 44, 37, 100, 41, 10};

.visible .entry _Z7KsumallPfPPiiii(
	.param .u64 .ptr .align 1 _Z7KsumallPfPPiiii_param_0,
	.param .u64 .ptr .align 1 _Z7KsumallPfPPiiii_param_1,
	.param .u32 _Z7KsumallPfPPiiii_param_2,
	.param .u32 _Z7KsumallPfPPiiii_param_3,
	.param .u32 _Z7KsumallPfPPiiii_param_4
)
{
	.reg .pred 	%p<13>;
	.reg .b32 	%r<65>;
	.reg .b32 	%f<5>;
	.reg .b64 	%rd<111>;
	.reg .b64 	%fd<83>;

	ld.param.u64 	%rd8, [_Z7KsumallPfPPiiii_param_0];
	ld.param.u64 	%rd9, [_Z7KsumallPfPPiiii_param_1];
	ld.param.u32 	%r17, [_Z7KsumallPfPPiiii_param_2];
	ld.param.u32 	%r18, [_Z7KsumallPfPPiiii_param_3];
	ld.param.u32 	%r19, [_Z7KsumallPfPPiiii_param_4];
	cvta.to.global.u64 	%rd1, %rd9;
	mov.u32 	%r21, %ctaid.x;
	mov.u32 	%r22, %ntid.x;
	mov.u32 	%r23, %tid.x;
	mad.lo.s32 	%r24, %r21, %r22, %r23;
	mov.u32 	%r25, %ctaid.y;
	mov.u32 	%r26, %ntid.y;
	mov.u32 	%r27, %tid.y;
	mad.lo.s32 	%r28, %r25, %r26, %r27;
	mad.lo.s32 	%r1, %r18, %r28, %r24;
	setp.ge.s32 	%p1, %r24, %r18;
	setp.ge.s32 	%p2, %r28, %r19;
	or.pred  	%p3, %p1, %p2;
	@%p3 bra 	$L__BB0_16;
	setp.lt.s32 	%p4, %r17, 1;
	mov.f32 	%f4, 0f00000000;
	@%p4 bra 	$L__BB0_15;
	and.b32  	%r2, %r17, 15;
	setp.lt.u32 	%p5, %r17, 16;
	mov.f64 	%fd82, 0d0000000000000000;
	mov.b32 	%r62, 0;
	@%p5 bra 	$L__BB0_5;
	and.b32  	%r62, %r17, 2147483632;
	neg.s32 	%r60, %r62;
	add.s64 	%rd109, %rd1, 64;
	mov.f64 	%fd82, 0d0000000000000000;
	mul.wide.s32 	%rd12, %r1, 4;
$L__BB0_4:
	.pragma "nounroll";
	ld.global.u64 	%rd10, [%rd109+-64];
	cvta.to.global.u64 	%rd11, %rd10;
	add.s64 	%rd13, %rd11, %rd12;
	ld.global.u32 	%r31, [%rd13];
	cvt.rn.f64.s32 	%fd17, %r31;
	add.f64 	%fd18, %fd82, %fd17;
	ld.global.u64 	%rd14, [%rd109+-56];
	cvta.to.global.u64 	%rd15, %rd14;
	add.s64 	%rd16, %rd15, %rd12;
	ld.global.u32 	%r32, [%rd16];
	cvt.rn.f64.s32 	%fd19, %r32;
	add.f64 	%fd20, %fd18, %fd19;
	ld.global.u64 	%rd17, [%rd109+-48];
	cvta.to.global.u64 	%rd18, %rd17;
	add.s64 	%rd19, %rd18, %rd12;
	ld.global.u32 	%r33, [%rd19];
	cvt.rn.f64.s32 	%fd21, %r33;
	add.f64 	%fd22, %fd20, %fd21;
	ld.global.u64 	%rd20, [%rd109+-40];
	cvta.to.global.u64 	%rd21, %rd20;
	add.s64 	%rd22, %rd21, %rd12;
	ld.global.u32 	%r34, [%rd22];
	cvt.rn.f64.s32 	%fd23, %r34;
	add.f64 	%fd24, %fd22, %fd23;
	ld.global.u64 	%rd23, [%rd109+-32];
	cvta.to.global.u64 	%rd24, %rd23;
	add.s64 	%rd25, %rd24, %rd12;
	ld.global.u32 	%r35, [%rd25];
	cvt.rn.f64.s32 	%fd25, %r35;
	add.f64 	%fd26, %fd24, %fd25;
	ld.global.u64 	%rd26, [%rd109+-24];
	cvta.to.global.u64 	%rd27, %rd26;
	add.s64 	%rd28, %rd27, %rd12;
	ld.global.u32 	%r36, [%rd28];
	cvt.rn.f64.s32 	%fd27, %r36;
	add.f64 	%fd28, %fd26, %fd27;
	ld.global.u64 	%rd29, [%rd109+-16];
	cvta.to.global.u64 	%rd30, %rd29;
	add.s64 	%rd31, %rd30, %rd12;
	ld.global.u32 	%r37, [%rd31];
	cvt.rn.f64.s32 	%fd29, %r37;
	add.f64 	%fd30, %fd28, %fd29;
	ld.global.u64 	%rd32, [%rd109+-8];
	cvta.to.global.u64 	%rd33, %rd32;
	add.s64 	%rd34, %rd33, %rd12;
	ld.global.u32 	%r38, [%rd34];
	cvt.rn.f64.s32 	%fd31, %r38;
	add.f64 	%fd32, %fd30, %fd31;
	ld.global.u64 	%rd35, [%rd109];
	cvta.to.global.u64 	%rd36, %rd35;
	add.s64 	%rd37, %rd36, %rd12;
	ld.global.u32 	%r39, [%rd37];
	cvt.rn.f64.s32 	%fd33, %r39;
	add.f64 	%fd34, %fd32, %fd33;
	ld.global.u64 	%rd38, [%rd109+8];
	cvta.to.global.u64 	%rd39, %rd38;
	add.s64 	%rd40, %rd39, %rd12;
	ld.global.u32 	%r40, [%rd40];
	cvt.rn.f64.s32 	%fd35, %r40;
	add.f64 	%fd36, %fd34, %fd35;
	ld.global.u64 	%rd41, [%rd109+16];
	cvta.to.global.u64 	%rd42, %rd41;
	add.s64 	%rd43, %rd42, %rd12;
	ld.global.u32 	%r41, [%rd43];
	cvt.rn.f64.s32 	%fd37, %r41;
	add.f64 	%fd38, %fd36, %fd37;
	ld.global.u64 	%rd44, [%rd109+24];
	cvta.to.global.u64 	%rd45, %rd44;
	add.s64 	%rd46, %rd45, %rd12;
	ld.global.u32 	%r42, [%rd46];
	cvt.rn.f64.s32 	%fd39, %r42;
	add.f64 	%fd40, %fd38, %fd39;
	ld.global.u64 	%rd47, [%rd109+32];
	cvta.to.global.u64 	%rd48, %rd47;
	add.s64 	%rd49, %rd48, %rd12;
	ld.global.u32 	%r43, [%rd49];
	cvt.rn.f64.s32 	%fd41, %r43;
	add.f64 	%fd42, %fd40, %fd41;
	ld.global.u64 	%rd50, [%rd109+40];
	cvta.to.global.u64 	%rd51, %rd50;
	add.s64 	%rd52, %rd51, %rd12;
	ld.global.u32 	%r44, [%rd52];
	cvt.rn.f64.s32 	%fd43, %r44;
	add.f64 	%fd44, %fd42, %fd43;
	ld.global.u64 	%rd53, [%rd109+48];
	cvta.to.global.u64 	%rd54, %rd53;
	add.s64 	%rd55, %rd54, %rd12;
	ld.global.u32 	%r45, [%rd55];
	cvt.rn.f64.s32 	%fd45, %r45;
	add.f64 	%fd46, %fd44, %fd45;
	ld.global.u64 	%rd56, [%rd109+56];
	cvta.to.global.u64 	%rd57, %rd56;
	add.s64 	%rd58, %rd57, %rd12;
	ld.global.u32 	%r46, [%rd58];
	cvt.rn.f64.s32 	%fd47, %r46;
	add.f64 	%fd82, %fd46, %fd47;
	add.s32 	%r60, %r60, 16;
	add.s64 	%rd109, %rd109, 128;
	setp.ne.s32 	%p6, %r60, 0;
	@%p6 bra 	$L__BB0_4;
$L__BB0_5:
	setp.eq.s32 	%p7, %r2, 0;
	@%p7 bra 	$L__BB0_14;
	and.b32  	%r8, %r17, 7;
	setp.lt.u32 	%p8, %r2, 8;
	@%p8 bra 	$L__BB0_8;
	mul.wide.u32 	%rd59, %r62, 8;
	add.s64 	%rd60, %rd1, %rd59;
	ld.global.u64 	%rd61, [%rd60];
	cvta.to.global.u64 	%rd62, %rd61;
	mul.wide.s32 	%rd63, %r1, 4;
	add.s64 	%rd64, %rd62, %rd63;
	ld.global.u32 	%r47, [%rd64];
	cvt.rn.f64.s32 	%fd49, %r47;
	add.f64 	%fd50, %fd82, %fd49;
	ld.global.u64 	%rd65, [%rd60+8];
	cvta.to.global.u64 	%rd66, %rd65;
	add.s64 	%rd67, %rd66, %rd63;
	ld.global.u32 	%r48, [%rd67];
	cvt.rn.f64.s32 	%fd51, %r48;
	add.f64 	%fd52, %fd50, %fd51;
	ld.global.u64 	%rd68, [%rd60+16];
	cvta.to.global.u64 	%rd69, %rd68;
	add.s64 	%rd70, %rd69, %rd63;
	ld.global.u32 	%r49, [%rd70];
	cvt.rn.f64.s32 	%fd53, %r49;
	add.f64 	%fd54, %fd52, %fd53;
	ld.global.u64 	%rd71, [%rd60+24];
	cvta.to.global.u64 	%rd72, %rd71;
	add.s64 	%rd73, %rd72, %rd63;
	ld.global.u32 	%r50, [%rd73];
	cvt.rn.f64.s32 	%fd55, %r50;
	add.f64 	%fd56, %fd54, %fd55;
	ld.global.u64 	%rd74, [%rd60+32];
	cvta.to.global.u64 	%rd75, %rd74;
	add.s64 	%rd76, %rd75, %rd63;
	ld.global.u32 	%r51, [%rd76];
	cvt.rn.f64.s32 	%fd57, %r51;
	add.f64 	%fd58, %fd56, %fd57;
	ld.global.u64 	%rd77, [%rd60+40];
	cvta.to.global.u64 	%rd78, %rd77;
	add.s64 	%rd79, %rd78, %rd63;
	ld.global.u32 	%r52, [%rd79];
	cvt.rn.f64.s32 	%fd59, %r52;
	add.f64 	%fd60, %fd58, %fd59;
	ld.global.u64 	%rd80, [%rd60+48];
	cvta.to.global.u64 	%rd81, %rd80;
	add.s64 	%rd82, %rd81, %rd63;
	ld.global.u32 	%r53, [%rd82];
	cvt.rn.f64.s32 	%fd61, %r53;
	add.f64 	%fd62, %fd60, %fd61;
	ld.global.u64 	%rd83, [%rd60+56];
	cvta.to.global.u64 	%rd84, %rd83;
	add.s64 	%rd85, %rd84, %rd63;
	ld.global.u32 	%r54, [%rd85];
	cvt.rn.f64.s32 	%fd63, %r54;
	add.f64 	%fd82, %fd62, %fd63;
	add.s32 	%r62, %r62, 8;
$L__BB0_8:
	setp.eq.s32 	%p9, %r8, 0;
	@%p9 bra 	$L__BB0_14;
	and.b32  	%r11, %r17, 3;
	setp.lt.u32 	%p10, %r8, 4;
	@%p10 bra 	$L__BB0_11;
	mul.wide.u32 	%rd86, %r62, 8;
	add.s64 	%rd87, %rd1, %rd86;
	ld.global.u64 	%rd88, [%rd87];
	cvta.to.global.u64 	%rd89, %rd88;
	mul.wide.s32 	%rd90, %r1, 4;
	add.s64 	%rd91, %rd89, %rd90;
	ld.global.u32 	%r55, [%rd91];
	cvt.rn.f64.s32 	%fd65, %r55;
	add.f64 	%fd66, %fd82, %fd65;
	ld.global.u64 	%rd92, [%rd87+8];
	cvta.to.global.u64 	%rd93, %rd92;
	add.s64 	%rd94, %rd93, %rd90;
	ld.global.u32 	%r56, [%rd94];
	cvt.rn.f64.s32 	%fd67, %r56;
	add.f64 	%fd68, %fd66, %fd67;
	ld.global.u64 	%rd95, [%rd87+16];
	cvta.to.global.u64 	%rd96, %rd95;
	add.s64 	%rd97, %rd96, %rd90;
	ld.global.u32 	%r57, [%rd97];
	cvt.rn.f64.s32 	%fd69, %r57;
	add.f64 	%fd70, %fd68, %fd69;
	ld.global.u64 	%rd98, [%rd87+24];
	cvta.to.global.u64 	%rd99, %rd98;
	add.s64 	%rd100, %rd99, %rd90;
	ld.global.u32 	%r58, [%rd100];
	cvt.rn.f64.s32 	%fd71, %r58;
	add.f64 	%fd82, %fd70, %fd71;
	add.s32 	%r62, %r62, 4;
$L__BB0_11:
	setp.eq.s32 	%p11, %r11, 0;
	@%p11 bra 	$L__BB0_14;
	mul.wide.u32 	%rd101, %r62, 8;
	add.s64 	%rd110, %rd1, %rd101;
	neg.s32 	%r64, %r11;
	mul.wide.s32 	%rd104, %r1, 4;
$L__BB0_13:
	.pragma "nounroll";
	ld.global.u64 	%rd102, [%rd110];
	cvta.to.global.u64 	%rd103, %rd102;
	add.s64 	%rd105, %rd103, %rd104;
	ld.global.u32 	%r59, [%rd105];
	cvt.rn.f64.s32 	%fd72, %r59;
	add.f64 	%fd82, %fd82, %fd72;
	add.s64 	%rd110, %rd110, 8;
	add.s32 	%r64, %r64, 1;
	setp.ne.s32 	%p12, %r64, 0;
	@%p12 bra 	$L__BB0_13;
$L__BB0_14:
	add.f64 	%fd73, %fd82, %fd82;
	cvt.rn.f32.f64 	%f4, %fd73;
$L__BB0_15:
	cvta.to.global.u64 	%rd106, %rd8;
	mul.wide.s32 	%rd107, %r1, 4;
	add.s64 	%rd108, %rd106, %rd107;
	st.global.f32 	[%rd108], %f4;
$L__BB0_16:
	ret;

}
	// .globl	_Z5KmultPiPfS_ii
.visible .entry _Z5KmultPiPfS_ii(
	.param .u64 .ptr .align 1 _Z5KmultPiPfS_ii_param_0,
	.param .u64 .ptr .align 1 _Z5KmultPiPfS_ii_param_1,
	.param .u64 .ptr .align 1 _Z5KmultPiPfS_ii_param_2,
	.param .u32 _Z5KmultPiPfS_ii_param_3,
	.param .u32 _Z5KmultPiPfS_ii_param_4
)
{
	.reg .pred 	%p<4>;
	.reg .b32 	%r<16>;
	.reg .b32 	%f<2>;
	.reg .b64 	%rd<11>;
	.reg .b64 	%fd<4>;

	ld.param.u64 	%rd1, [_Z5KmultPiPfS_ii_param_0];
	ld.param.u64 	%rd2, [_Z5KmultPiPfS_ii_param_1];
	ld.param.u64 	%rd3, [_Z5KmultPiPfS_ii_param_2];
	ld.param.u32 	%r2, [_Z5KmultPiPfS_ii_param_3];
	ld.param.u32 	%r3, [_Z5KmultPiPfS_ii_param_4];
	mov.u32 	%r5, %ctaid.x;
	mov.u32 	%r6, %ntid.x;
	mov.u32 	%r7, %tid.x;
	mad.lo.s32 	%r8, %r5, %r6, %r7;
	mov.u32 	%r9, %ctaid.y;
	mov.u32 	%r10, %ntid.y;
	mov.u32 	%r11, %tid.y;
	mad.lo.s32 	%r12, %r9, %r10, %r11;
	mad.lo.s32 	%r1, %r2, %r12, %r8;
	setp.ge.s32 	%p1, %r8, %r2;
	setp.ge.s32 	%p2, %r12, %r3;
	or.pred  	%p3, %p1, %p2;
	@%p3 bra 	$L__BB1_2;
	cvta.to.global.u64 	%rd4, %rd1;
	cvta.to.global.u64 	%rd5, %rd2;
	cvta.to.global.u64 	%rd6, %rd3;
	mul.wide.s32 	%rd7, %r1, 4;
	add.s64 	%rd8, %rd4, %rd7;
	ld.global.u32 	%r14, [%rd8];
	cvt.rn.f64.s32 	%fd1, %r14;
	add.s64 	%rd9, %rd5, %rd7;
	ld.global.f32 	%f1, [%rd9];
	cvt.f64.f32 	%fd2, %f1;
	mul.f64 	%fd3, %fd1, %fd2;
	cvt.rzi.s32.f64 	%r15, %fd3;
	add.s64 	%rd10, %rd6, %rd7;
	st.global.u32 	[%rd10], %r15;
$L__BB1_2:
	ret;

}
	// .globl	_Z8Ksmooth1PfPiPKfiii
.visible .entry _Z8Ksmooth1PfPiPKfiii(
	.param .u64 .ptr .align 1 _Z8Ksmooth1PfPiPKfiii_param_0,
	.param .u64 .ptr .align 1 _Z8Ksmooth1PfPiPKfiii_param_1,
	.param .u64 .ptr .align 1 _Z8Ksmooth1PfPiPKfiii_param_2,
	.param .u32 _Z8Ksmooth1PfPiPKfiii_param_3,
	.param .u32 _Z8Ksmooth1PfPiPKfiii_param_4,
	.param .u32 _Z8Ksmooth1PfPiPKfiii_param_5
)
{
	.local .align 8 .b8 	__local_depot2[24];
	.reg .b64 	%SP;
	.reg .b64 	%SPL;
	.reg .pred 	%p<28>;
	.reg .b32 	%r<40>;
	.reg .b32 	%f<43>;
	.reg .b64 	%rd<163>;
	.reg .b64 	%fd<12>;

	mov.u64 	%SPL, __local_depot2;
	cvta.local.u64 	%SP, %SPL;
	ld.param.u64 	%rd53, [_Z8Ksmooth1PfPiPKfiii_param_0];
	ld.param.u64 	%rd51, [_Z8Ksmooth1PfPiPKfiii_param_1];
	ld.param.u64 	%rd52, [_Z8Ksmooth1PfPiPKfiii_param_2];
	ld.param.u32 	%r15, [_Z8Ksmooth1PfPiPKfiii_param_3];
	ld.param.u32 	%r16, [_Z8Ksmooth1PfPiPKfiii_param_4];
	ld.param.u32 	%r17, [_Z8Ksmooth1PfPiPKfiii_param_5];
	cvta.to.global.u64 	%rd161, %rd53;
	mov.u32 	%r1, %ctaid.x;
	shl.b32 	%r18, %r1, 6;
	mov.u32 	%r2, %tid.x;
	add.s32 	%r3, %r18, %r2;
	mov.u32 	%r4, %ctaid.y;
	shl.b32 	%r19, %r4, 6;
	mov.u32 	%r5, %tid.y;
	add.s32 	%r6, %r19, %r5;
	setp.ge.s32 	%p1, %r3, %r16;
	@%p1 bra 	$L__BB2_43;
	setp.lt.s32 	%p2, %r15, 0;
	mov.b32 	%r38, 0;
	mov.f64 	%fd10, 0d0000000000000000;
	@%p2 bra 	$L__BB2_23;
	neg.s32 	%r36, %r15;
	cvt.u64.u32 	%rd54, %r6;
	cvt.s64.s32 	%rd2, %r17;
	cvt.s64.s32 	%rd55, %r16;
	mul.lo.s64 	%rd15, %rd55, %rd54;
	add.s64 	%rd56, %rd15, %rd55;
	shl.b64 	%rd3, %rd56, 2;
	mul.wide.s32 	%rd57, %r3, 4;
	add.s64 	%rd4, %rd3, %rd57;
	mul.wide.s32 	%rd5, %r16, 32;
	add.s64 	%rd6, %rd54, 3;
	add.s64 	%rd58, %rd54, 2;
	mul.lo.s64 	%rd59, %rd58, %rd55;
	shl.b64 	%rd7, %rd59, 2;
	mul.lo.s64 	%rd60, %rd6, %rd55;
	shl.b64 	%rd8, %rd60, 2;
	add.s64 	%rd61, %rd54, 4;
	mul.lo.s64 	%rd62, %rd61, %rd55;
	shl.b64 	%rd9, %rd62, 2;
	add.s64 	%rd63, %rd54, 5;
	mul.lo.s64 	%rd64, %rd63, %rd55;
	shl.b64 	%rd10, %rd64, 2;
	add.s64 	%rd65, %rd54, 6;
	mul.lo.s64 	%rd66, %rd65, %rd55;
	shl.b64 	%rd11, %rd66, 2;
	add.s64 	%rd12, %rd11, %rd57;
	add.s64 	%rd67, %rd54, 7;
	mul.lo.s64 	%rd68, %rd67, %rd55;
	shl.b64 	%rd13, %rd68, 2;
	add.s64 	%rd14, %rd13, %rd57;
	cvta.to.global.u64 	%rd16, %rd52;
	cvta.to.global.u64 	%rd17, %rd51;
	mov.f64 	%fd10, 0d0000000000000000;
	mov.b32 	%r38, 0;
$L__BB2_3:
	add.s32 	%r10, %r36, %r3;
	setp.lt.s32 	%p3, %r10, 0;
	setp.ge.s32 	%p4, %r10, %r16;
	or.pred  	%p5, %p3, %p4;
	@%p5 bra 	$L__BB2_22;
	add.s32 	%r38, %r38, 1;
	abs.s32 	%r22, %r36;
	mul.wide.u32 	%rd70, %r22, 4;
	add.s64 	%rd71, %rd16, %rd70;
	ld.global.f32 	%f1, [%rd71];
	cvt.f64.f32 	%fd7, %f1;
	add.f64 	%fd10, %fd10, %fd7;
	cvt.u64.u32 	%rd72, %r10;
	mul.wide.u32 	%rd73, %r10, 4;
	add.s64 	%rd18, %rd3, %rd73;
	add.s64 	%rd19, %rd7, %rd73;
	add.s64 	%rd20, %rd8, %rd73;
	add.s64 	%rd21, %rd9, %rd73;
	add.s64 	%rd22, %rd10, %rd73;
	add.s64 	%rd23, %rd11, %rd73;
	add.s64 	%rd24, %rd13, %rd73;
	add.s64 	%rd74, %rd15, %rd72;
	shl.b64 	%rd25, %rd74, 2;
	mov.b64 	%rd159, 64;
	mov.u64 	%rd156, %rd6;
	mov.u64 	%rd157, %rd17;
	mov.u64 	%rd158, %rd161;
$L__BB2_5:
	add.s64 	%rd75, %rd156, -3;
	setp.ge.u64 	%p6, %rd75, %rd2;
	@%p6 bra 	$L__BB2_7;
	add.s64 	%rd76, %rd157, %rd25;
	ld.global.u32 	%r23, [%rd76];
	cvt.rn.f32.s32 	%f3, %r23;
	cvt.s64.s32 	%rd77, %r3;
	add.s64 	%rd78, %rd15, %rd77;
	shl.b64 	%rd79, %rd78, 2;
	add.s64 	%rd80, %rd158, %rd79;
	ld.global.f32 	%f4, [%rd80];
	fma.rn.f32 	%f5, %f1, %f3, %f4;
	st.global.f32 	[%rd80], %f5;
$L__BB2_7:
	add.s64 	%rd81, %rd156, -2;
	setp.ge.u64 	%p7, %rd81, %rd2;
	@%p7 bra 	$L__BB2_9;
	add.s64 	%rd82, %rd157, %rd18;
	ld.global.u32 	%r24, [%rd82];
	cvt.rn.f32.s32 	%f6, %r24;
	add.s64 	%rd83, %rd158, %rd4;
	ld.global.f32 	%f7, [%rd83];
	fma.rn.f32 	%f8, %f1, %f6, %f7;
	st.global.f32 	[%rd83], %f8;
$L__BB2_9:
	add.s64 	%rd84, %rd156, -1;
	setp.ge.u64 	%p8, %rd84, %rd2;
	@%p8 bra 	$L__BB2_11;
	add.s64 	%rd85, %rd157, %rd19;
	ld.global.u32 	%r25, [%rd85];
	cvt.rn.f32.s32 	%f9, %r25;
	mul.wide.s32 	%rd86, %r3, 4;
	add.s64 	%rd87, %rd7, %rd86;
	add.s64 	%rd88, %rd158, %rd87;
	ld.global.f32 	%f10, [%rd88];
	fma.rn.f32 	%f11, %f1, %f9, %f10;
	st.global.f32 	[%rd88], %f11;
$L__BB2_11:
	setp.ge.u64 	%p9, %rd156, %rd2;
	@%p9 bra 	$L__BB2_13;
	add.s64 	%rd89, %rd157, %rd20;
	ld.global.u32 	%r26, [%rd89];
	cvt.rn.f32.s32 	%f12, %r26;
	mul.wide.s32 	%rd90, %r3, 4;
	add.s64 	%rd91, %rd8, %rd90;
	add.s64 	%rd92, %rd158, %rd91;
	ld.global.f32 	%f13, [%rd92];
	fma.rn.f32 	%f14, %f1, %f12, %f13;
	st.global.f32 	[%rd92], %f14;
$L__BB2_13:
	add.s64 	%rd93, %rd156, 1;
	setp.ge.u64 	%p10, %rd93, %rd2;
	@%p10 bra 	$L__BB2_15;
	add.s64 	%rd94, %rd157, %rd21;
	ld.global.u32 	%r27, [%rd94];
	cvt.rn.f32.s32 	%f15, %r27;
	mul.wide.s32 	%rd95, %r3, 4;
	add.s64 	%rd96, %rd9, %rd95;
	add.s64 	%rd97, %rd158, %rd96;
	ld.global.f32 	%f16, [%rd97];
	fma.rn.f32 	%f17, %f1, %f15, %f16;
	st.global.f32 	[%rd97], %f17;
$L__BB2_15:
	add.s64 	%rd98, %rd156, 2;
	setp.ge.u64 	%p11, %rd98, %rd2;
	@%p11 bra 	$L__BB2_17;
	add.s64 	%rd99, %rd157, %rd22;
	ld.global.u32 	%r28, [%rd99];
	cvt.rn.f32.s32 	%f18, %r28;
	mul.wide.s32 	%rd100, %r3, 4;
	add.s64 	%rd101, %rd10, %rd100;
	add.s64 	%rd102, %rd158, %rd101;
	ld.global.f32 	%f19, [%rd102];
	fma.rn.f32 	%f20, %f1, %f18, %f19;
	st.global.f32 	[%rd102], %f20;
$L__BB2_17:
	add.s64 	%rd103, %rd156, 3;
	setp.ge.u64 	%p12, %rd103, %rd2;
	@%p12 bra 	$L__BB2_19;
	add.s64 	%rd104, %rd157, %rd23;
	ld.global.u32 	%r29, [%rd104];
	cvt.rn.f32.s32 	%f21, %r29;
	add.s64 	%rd105, %rd158, %rd12;
	ld.global.f32 	%f22, [%rd105];
	fma.rn.f32 	%f23, %f1, %f21, %f22;
	st.global.f32 	[%rd105], %f23;
$L__BB2_19:
	add.s64 	%rd106, %rd156, 4;
	setp.ge.u64 	%p13, %rd106, %rd2;
	@%p13 bra 	$L__BB2_21;
	add.s64 	%rd107, %rd157, %rd24;
	ld.global.u32 	%r30, [%rd107];
	cvt.rn.f32.s32 	%f24, %r30;
	add.s64 	%rd108, %rd158, %rd14;
	ld.global.f32 	%f25, [%rd108];
	fma.rn.f32 	%f26, %f1, %f24, %f25;
	st.global.f32 	[%rd108], %f26;
$L__BB2_21:
	add.s64 	%rd159, %rd159, -8;
	add.s64 	%rd158, %rd158, %rd5;
	add.s64 	%rd157, %rd157, %rd5;
	add.s64 	%rd156, %rd156, 8;
	setp.ne.s64 	%p14, %rd159, 0;
	@%p14 bra 	$L__BB2_5;
$L__BB2_22:
	add.s32 	%r13, %r36, 1;
	setp.ne.s32 	%p15, %r36, %r15;
	mov.u32 	%r36, %r13;
	@%p15 bra 	$L__BB2_3;
$L__BB2_23:
	setp.ne.s32 	%p16, %r15, 0;
	setp.neu.f64 	%p17, %fd10, 0d0000000000000000;
	or.pred  	%p18, %p16, %p17;
	@%p18 bra 	$L__BB2_25;
	add.u64 	%rd109, %SP, 0;
	add.u64 	%rd110, %SPL, 0;
	st.local.u32 	[%rd110], %r38;
	st.local.f64 	[%rd110+8], %fd10;
	mov.b32 	%r31, 0;
	st.local.u32 	[%rd110+16], %r31;
	mov.u64 	%rd111, $str;
	cvta.global.u64 	%rd112, %rd111;
	{ // callseq 0, 0
	.param .b64 param0;
	st.param.b64 	[param0], %rd112;
	.param .b64 param1;
	st.param.b64 	[param1], %rd109;
	.param .b32 retval0;
	call.uni (retval0), 
	vprintf, 
	(
	param0, 
	param1
	);
	ld.param.b32 	%r32, [retval0];
	} // callseq 0
	st.local.v2.u32 	[%rd110], {%r1, %r4};
	st.local.v2.u32 	[%rd110+8], {%r2, %r5};
	mov.u64 	%rd113, $str$1;
	cvta.global.u64 	%rd114, %rd113;
	{ // callseq 1, 0
	.param .b64 param0;
	st.param.b64 	[param0], %rd114;
	.param .b64 param1;
	st.param.b64 	[param1], %rd109;
	.param .b32 retval0;
	call.uni (retval0), 
	vprintf, 
	(
	param0, 
	param1
	);
	ld.param.b32 	%r34, [retval0];
	} // callseq 1
$L__BB2_25:
	rcp.rn.f64 	%fd8, %fd10;
	cvt.u64.u32 	%rd116, %r6;
	cvt.s64.s32 	%rd34, %r17;
	cvt.rn.f32.f64 	%f2, %fd8;
	cvt.s64.s32 	%rd117, %r3;
	cvt.s64.s32 	%rd118, %r16;
	mul.lo.s64 	%rd119, %rd118, %rd116;
	add.s64 	%rd120, %rd119, %rd118;
	shl.b64 	%rd121, %rd120, 2;
	mul.wide.s32 	%rd122, %r3, 4;
	add.s64 	%rd35, %rd121, %rd122;
	mul.wide.s32 	%rd36, %r16, 32;
	add.s64 	%rd160, %rd116, 3;
	add.s64 	%rd123, %rd116, 2;
	mul.lo.s64 	%rd124, %rd123, %rd118;
	shl.b64 	%rd125, %rd124, 2;
	add.s64 	%rd38, %rd125, %rd122;
	mul.lo.s64 	%rd126, %rd160, %rd118;
	shl.b64 	%rd127, %rd126, 2;
	add.s64 	%rd39, %rd127, %rd122;
	add.s64 	%rd128, %rd116, 4;
	mul.lo.s64 	%rd129, %rd128, %rd118;
	shl.b64 	%rd130, %rd129, 2;
	add.s64 	%rd40, %rd130, %rd122;
	add.s64 	%rd131, %rd116, 5;
	mul.lo.s64 	%rd132, %rd131, %rd118;
	shl.b64 	%rd133, %rd132, 2;
	add.s64 	%rd41, %rd133, %rd122;
	add.s64 	%rd134, %rd116, 6;
	mul.lo.s64 	%rd135, %rd134, %rd118;
	shl.b64 	%rd136, %rd135, 2;
	add.s64 	%rd42, %rd136, %rd122;
	add.s64 	%rd137, %rd116, 7;
	mul.lo.s64 	%rd138, %rd137, %rd118;
	shl.b64 	%rd139, %rd138, 2;
	add.s64 	%rd43, %rd139, %rd122;
	add.s64 	%rd140, %rd119, %rd117;
	shl.b64 	%rd44, %rd140, 2;
	mov.b64 	%rd162, 64;
$L__BB2_26:
	add.s64 	%rd141, %rd160, -3;
	setp.ge.u64 	%p19, %rd141, %rd34;
	@%p19 bra 	$L__BB2_28;
	add.s64 	%rd142, %rd161, %rd44;
	ld.global.f32 	%f27, [%rd142];
	mul.f32 	%f28, %f27, %f2;
	st.global.f32 	[%rd142], %f28;
$L__BB2_28:
	add.s64 	%rd143, %rd160, -2;
	setp.ge.u64 	%p20, %rd143, %rd34;
	@%p20 bra 	$L__BB2_30;
	add.s64 	%rd144, %rd161, %rd35;
	ld.global.f32 	%f29, [%rd144];
	mul.f32 	%f30, %f29, %f2;
	st.global.f32 	[%rd144], %f30;
$L__BB2_30:
	add.s64 	%rd145, %rd160, -1;
	setp.ge.u64 	%p21, %rd145, %rd34;
	@%p21 bra 	$L__BB2_32;
	add.s64 	%rd146, %rd161, %rd38;
	ld.global.f32 	%f31, [%rd146];
	mul.f32 	%f32, %f31, %f2;
	st.global.f32 	[%rd146], %f32;
$L__BB2_32:
	setp.ge.u64 	%p22, %rd160, %rd34;
	@%p22 bra 	$L__BB2_34;
	add.s64 	%rd147, %rd161, %rd39;
	ld.global.f32 	%f33, [%rd147];
	mul.f32 	%f34, %f33, %f2;
	st.global.f32 	[%rd147], %f34;
$L__BB2_34:
	add.s64 	%rd148, %rd160, 1;
	setp.ge.u64 	%p23, %rd148, %rd34;
	@%p23 bra 	$L__BB2_36;
	add.s64 	%rd149, %rd161, %rd40;
	ld.global.f32 	%f35, [%rd149];
	mul.f32 	%f36, %f35, %f2;
	st.global.f32 	[%rd149], %f36;
$L__BB2_36:
	add.s64 	%rd150, %rd160, 2;
	setp.ge.u64 	%p24, %rd150, %rd34;
	@%p24 bra 	$L__BB2_38;
	add.s64 	%rd151, %rd161, %rd41;
	ld.global.f32 	%f37, [%rd151];
	mul.f32 	%f38, %f37, %f2;
	st.global.f32 	[%rd151], %f38;
$L__BB2_38:
	add.s64 	%rd152, %rd160, 3;
	setp.ge.u64 	%p25, %rd152, %rd34;
	@%p25 bra 	$L__BB2_40;
	add.s64 	%rd153, %rd161, %rd42;
	ld.global.f32 	%f39, [%rd153];
	mul.f32 	%f40, %f39, %f2;
	st.global.f32 	[%rd153], %f40;
$L__BB2_40:
	add.s64 	%rd154, %rd160, 4;
	setp.ge.u64 	%p26, %rd154, %rd34;
	@%p26 bra 	$L__BB2_42;
	add.s64 	%rd155, %rd161, %rd43;
	ld.global.f32 	%f41, [%rd155];
	mul.f32 	%f42, %f41, %f2;
	st.global.f32 	[%rd155], %f42;
$L__BB2_42:
	add.s64 	%rd162, %rd162, -8;
	add.s64 	%rd161, %rd161, %rd36;
	add.s64 	%rd160, %rd160, 8;
	setp.ne.s64 	%p27, %rd162, 0;
	@%p27 bra 	$L__BB2_26;
$L__BB2_43:
	ret;

}
	// .globl	_Z8Ksmooth2Pfii
.visible .entry _Z8Ksmooth2Pfii(
	.param .u64 .ptr .align 1 _Z8Ksmooth2Pfii_param_0,
	.param .u32 _Z8Ksmooth2Pfii_param_1,
	.param .u32 _Z8Ksmooth2Pfii_param_2
)
{
	.reg .pred 	%p<20>;
	.reg .b32 	%r<13>;
	.reg .b32 	%f<31>;
	.reg .b64 	%rd<120>;
	.reg .b64 	%fd<85>;

	ld.param.u64 	%rd40, [_Z8Ksmooth2Pfii_param_0];
	ld.param.u32 	%r2, [_Z8Ksmooth2Pfii_param_1];
	ld.param.u32 	%r3, [_Z8Ksmooth2Pfii_param_2];
	cvta.to.global.u64 	%rd1, %rd40;
	mov.u32 	%r4, %ctaid.x;
	shl.b32 	%r5, %r4, 6;
	mov.u32 	%r6, %tid.x;
	add.s32 	%r1, %r5, %r6;
	setp.ge.s32 	%p1, %r1, %r2;
	@%p1 bra 	$L__BB3_26;
	cvt.s64.s32 	%rd2, %r3;
	setp.eq.s32 	%p2, %r3, 0;
	mov.f64 	%fd84, 0d0000000000000000;
	@%p2 bra 	$L__BB3_14;
	cvt.s64.s32 	%rd3, %r1;
	cvt.s64.s32 	%rd4, %r2;
	setp.lt.u32 	%p3, %r3, 16;
	mov.f64 	%fd84, 0d0000000000000000;
	mov.b64 	%rd111, 0;
	@%p3 bra 	$L__BB3_5;
	and.b64  	%rd111, %rd2, -16;
	shl.b64 	%rd42, %rd3, 2;
	add.s64 	%rd108, %rd1, %rd42;
	shl.b64 	%rd7, %rd4, 6;
	shl.b64 	%rd8, %rd4, 2;
	mov.f64 	%fd84, 0d0000000000000000;
	mov.u64 	%rd109, %rd111;
$L__BB3_4:
	.pragma "nounroll";
	ld.global.f32 	%f2, [%rd108];
	cvt.f64.f32 	%fd18, %f2;
	add.f64 	%fd19, %fd84, %fd18;
	add.s64 	%rd43, %rd108, %rd8;
	ld.global.f32 	%f3, [%rd43];
	cvt.f64.f32 	%fd20, %f3;
	add.f64 	%fd21, %fd19, %fd20;
	add.s64 	%rd44, %rd43, %rd8;
	ld.global.f32 	%f4, [%rd44];
	cvt.f64.f32 	%fd22, %f4;
	add.f64 	%fd23, %fd21, %fd22;
	add.s64 	%rd45, %rd44, %rd8;
	ld.global.f32 	%f5, [%rd45];
	cvt.f64.f32 	%fd24, %f5;
	add.f64 	%fd25, %fd23, %fd24;
	add.s64 	%rd46, %rd45, %rd8;
	ld.global.f32 	%f6, [%rd46];
	cvt.f64.f32 	%fd26, %f6;
	add.f64 	%fd27, %fd25, %fd26;
	add.s64 	%rd47, %rd46, %rd8;
	ld.global.f32 	%f7, [%rd47];
	cvt.f64.f32 	%fd28, %f7;
	add.f64 	%fd29, %fd27, %fd28;
	add.s64 	%rd48, %rd47, %rd8;
	ld.global.f32 	%f8, [%rd48];
	cvt.f64.f32 	%fd30, %f8;
	add.f64 	%fd31, %fd29, %fd30;
	add.s64 	%rd49, %rd48, %rd8;
	ld.global.f32 	%f9, [%rd49];
	cvt.f64.f32 	%fd32, %f9;
	add.f64 	%fd33, %fd31, %fd32;
	add.s64 	%rd50, %rd49, %rd8;
	ld.global.f32 	%f10, [%rd50];
	cvt.f64.f32 	%fd34, %f10;
	add.f64 	%fd35, %fd33, %fd34;
	add.s64 	%rd51, %rd50, %rd8;
	ld.global.f32 	%f11, [%rd51];
	cvt.f64.f32 	%fd36, %f11;
	add.f64 	%fd37, %fd35, %fd36;
	add.s64 	%rd52, %rd51, %rd8;
	ld.global.f32 	%f12, [%rd52];
	cvt.f64.f32 	%fd38, %f12;
	add.f64 	%fd39, %fd37, %fd38;
	add.s64 	%rd53, %rd52, %rd8;
	ld.global.f32 	%f13, [%rd53];
	cvt.f64.f32 	%fd40, %f13;
	add.f64 	%fd41, %fd39, %fd40;
	add.s64 	%rd54, %rd53, %rd8;
	ld.global.f32 	%f14, [%rd54];
	cvt.f64.f32 	%fd42, %f14;
	add.f64 	%fd43, %fd41, %fd42;
	add.s64 	%rd55, %rd54, %rd8;
	ld.global.f32 	%f15, [%rd55];
	cvt.f64.f32 	%fd44, %f15;
	add.f64 	%fd45, %fd43, %fd44;
	add.s64 	%rd56, %rd55, %rd8;
	ld.global.f32 	%f16, [%rd56];
	cvt.f64.f32 	%fd46, %f16;
	add.f64 	%fd47, %fd45, %fd46;
	add.s64 	%rd57, %rd56, %rd8;
	ld.global.f32 	%f17, [%rd57];
	cvt.f64.f32 	%fd48, %f17;
	add.f64 	%fd84, %fd47, %fd48;
	add.s64 	%rd109, %rd109, -16;
	add.s64 	%rd108, %rd108, %rd7;
	setp.ne.s64 	%p4, %rd109, 0;
	@%p4 bra 	$L__BB3_4;
$L__BB3_5:
	and.b32  	%r7, %r3, 15;
	setp.eq.s32 	%p5, %r7, 0;
	@%p5 bra 	$L__BB3_14;
	and.b64  	%rd58, %rd2, 15;
	add.s64 	%rd59, %rd58, -1;
	setp.lt.u64 	%p6, %rd59, 7;
	@%p6 bra 	$L__BB3_8;
	mad.lo.s64 	%rd60, %rd111, %rd4, %rd3;
	shl.b64 	%rd61, %rd60, 2;
	add.s64 	%rd62, %rd1, %rd61;
	ld.global.f32 	%f18, [%rd62];
	cvt.f64.f32 	%fd50, %f18;
	add.f64 	%fd51, %fd84, %fd50;
	shl.b64 	%rd63, %rd4, 2;
	add.s64 	%rd64, %rd62, %rd63;
	ld.global.f32 	%f19, [%rd64];
	cvt.f64.f32 	%fd52, %f19;
	add.f64 	%fd53, %fd51, %fd52;
	add.s64 	%rd65, %rd64, %rd63;
	ld.global.f32 	%f20, [%rd65];
	cvt.f64.f32 	%fd54, %f20;
	add.f64 	%fd55, %fd53, %fd54;
	add.s64 	%rd66, %rd65, %rd63;
	ld.global.f32 	%f21, [%rd66];
	cvt.f64.f32 	%fd56, %f21;
	add.f64 	%fd57, %fd55, %fd56;
	add.s64 	%rd67, %rd66, %rd63;
	ld.global.f32 	%f22, [%rd67];
	cvt.f64.f32 	%fd58, %f22;
	add.f64 	%fd59, %fd57, %fd58;
	add.s64 	%rd68, %rd67, %rd63;
	ld.global.f32 	%f23, [%rd68];
	cvt.f64.f32 	%fd60, %f23;
	add.f64 	%fd61, %fd59, %fd60;
	add.s64 	%rd69, %rd68, %rd63;
	ld.global.f32 	%f24, [%rd69];
	cvt.f64.f32 	%fd62, %f24;
	add.f64 	%fd63, %fd61, %fd62;
	add.s64 	%rd70, %rd69, %rd63;
	ld.global.f32 	%f25, [%rd70];
	cvt.f64.f32 	%fd64, %f25;
	add.f64 	%fd84, %fd63, %fd64;
	add.s64 	%rd111, %rd111, 8;
$L__BB3_8:
	and.b32  	%r8, %r3, 7;
	setp.eq.s32 	%p7, %r8, 0;
	@%p7 bra 	$L__BB3_14;
	and.b64  	%rd71, %rd2, 7;
	add.s64 	%rd72, %rd71, -1;
	setp.lt.u64 	%p8, %rd72, 3;
	@%p8 bra 	$L__BB3_11;
	mad.lo.s64 	%rd73, %rd111, %rd4, %rd3;
	shl.b64 	%rd74, %rd73, 2;
	add.s64 	%rd75, %rd1, %rd74;
	ld.global.f32 	%f26, [%rd75];
	cvt.f64.f32 	%fd66, %f26;
	add.f64 	%fd67, %fd84, %fd66;
	shl.b64 	%rd76, %rd4, 2;
	add.s64 	%rd77, %rd75, %rd76;
	ld.global.f32 	%f27, [%rd77];
	cvt.f64.f32 	%fd68, %f27;
	add.f64 	%fd69, %fd67, %fd68;
	add.s64 	%rd78, %rd77, %rd76;
	ld.global.f32 	%f28, [%rd78];
	cvt.f64.f32 	%fd70, %f28;
	add.f64 	%fd71, %fd69, %fd70;
	add.s64 	%rd79, %rd78, %rd76;
	ld.global.f32 	%f29, [%rd79];
	cvt.f64.f32 	%fd72, %f29;
	add.f64 	%fd84, %fd71, %fd72;
	add.s64 	%rd111, %rd111, 4;
$L__BB3_11:
	and.b32  	%r9, %r3, 3;
	setp.eq.s32 	%p9, %r9, 0;
	@%p9 bra 	$L__BB3_14;
	mad.lo.s64 	%rd80, %rd111, %rd4, %rd3;
	shl.b64 	%rd81, %rd80, 2;
	add.s64 	%rd114, %rd1, %rd81;
	shl.b64 	%rd19, %rd4, 2;
	and.b64  	%rd113, %rd2, 3;
$L__BB3_13:
	.pragma "nounroll";
	ld.global.f32 	%f30, [%rd114];
	cvt.f64.f32 	%fd73, %f30;
	add.f64 	%fd84, %fd84, %fd73;
	add.s64 	%rd114, %rd114, %rd19;
	add.s64 	%rd113, %rd113, -1;
	setp.ne.s64 	%p10, %rd113, 0;
	@%p10 bra 	$L__BB3_13;
$L__BB3_14:
	setp.eq.s32 	%p11, %r3, 0;
	@%p11 bra 	$L__BB3_26;
	cvt.rn.f64.s32 	%fd74, %r3;
	div.rn.f64 	%fd75, %fd84, %fd74;
	cvt.rn.f32.f64 	%f1, %fd75;
	cvt.s64.s32 	%rd25, %r1;
	cvt.s64.s32 	%rd26, %r2;
	setp.lt.u32 	%p12, %r3, 8;
	mov.b64 	%rd118, 0;
	@%p12 bra 	$L__BB3_18;
	and.b64  	%rd118, %rd2, -8;
	shl.b64 	%rd83, %rd25, 2;
	add.s64 	%rd115, %rd1, %rd83;
	shl.b64 	%rd29, %rd26, 5;
	shl.b64 	%rd30, %rd26, 2;
	mov.u64 	%rd116, %rd118;
$L__BB3_17:
	.pragma "nounroll";
	st.global.f32 	[%rd115], %f1;
	add.s64 	%rd84, %rd115, %rd30;
	st.global.f32 	[%rd84], %f1;
	add.s64 	%rd85, %rd84, %rd30;
	st.global.f32 	[%rd85], %f1;
	add.s64 	%rd86, %rd85, %rd30;
	st.global.f32 	[%rd86], %f1;
	add.s64 	%rd87, %rd86, %rd30;
	st.global.f32 	[%rd87], %f1;
	add.s64 	%rd88, %rd87, %rd30;
	st.global.f32 	[%rd88], %f1;
	add.s64 	%rd89, %rd88, %rd30;
	st.global.f32 	[%rd89], %f1;
	add.s64 	%rd90, %rd89, %rd30;
	st.global.f32 	[%rd90], %f1;
	add.s64 	%rd116, %rd116, -8;
	add.s64 	%rd115, %rd115, %rd29;
	setp.ne.s64 	%p13, %rd116, 0;
	@%p13 bra 	$L__BB3_17;
$L__BB3_18:
	and.b32  	%r10, %r3, 7;
	setp.eq.s32 	%p14, %r10, 0;
	@%p14 bra 	$L__BB3_26;
	and.b64  	%rd91, %rd2, 7;
	add.s64 	%rd92, %rd91, -1;
	setp.lt.u64 	%p15, %rd92, 3;
	@%p15 bra 	$L__BB3_21;
	mad.lo.s64 	%rd93, %rd118, %rd26, %rd25;
	shl.b64 	%rd94, %rd93, 2;
	add.s64 	%rd95, %rd1, %rd94;
	st.global.f32 	[%rd95], %f1;
	shl.b64 	%rd96, %rd26, 2;
	add.s64 	%rd97, %rd95, %rd96;
	st.global.f32 	[%rd97], %f1;
	add.s64 	%rd98, %rd97, %rd96;
	st.global.f32 	[%rd98], %f1;
	add.s64 	%rd99, %rd98, %rd96;
	st.global.f32 	[%rd99], %f1;
	add.s64 	%rd118, %rd118, 4;
$L__BB3_21:
	and.b32  	%r11, %r3, 3;
	setp.eq.s32 	%p16, %r11, 0;
	@%p16 bra 	$L__BB3_26;
	setp.eq.s32 	%p17, %r11, 1;
	@%p17 bra 	$L__BB3_24;
	mad.lo.s64 	%rd100, %rd118, %rd26, %rd25;
	shl.b64 	%rd101, %rd100, 2;
	add.s64 	%rd102, %rd1, %rd101;
	st.global.f32 	[%rd102], %f1;
	shl.b64 	%rd103, %rd26, 2;
	add.s64 	%rd104, %rd102, %rd103;
	st.global.f32 	[%rd104], %f1;
	add.s64 	%rd118, %rd118, 2;
$L__BB3_24:
	and.b32  	%r12, %r3, 1;
	setp.eq.b32 	%p18, %r12, 1;
	not.pred 	%p19, %p18;
	@%p19 bra 	$L__BB3_26;
	mad.lo.s64 	%rd105, %rd118, %rd26, %rd25;
	shl.b64 	%rd106, %rd105, 2;
	add.s64 	%rd107, %rd1, %rd106;
	st.global.f32 	[%rd107], %f1;
$L__BB3_26:
	ret;

}
	// .globl	_Z14KtransformGrayPKiS0_PiPKfii
.visible .entry _Z14KtransformGrayPKiS0_PiPKfii(
	.param .u64 .ptr .align 1 _Z14KtransformGrayPKiS0_PiPKfii_param_0,
	.param .u64 .ptr .align 1 _Z14KtransformGrayPKiS0_PiPKfii_param_1,
	.param .u64 .ptr .align 1 _Z14KtransformGrayPKiS0_PiPKfii_param_2,
	.param .u64 .ptr .align 1 _Z14KtransformGrayPKiS0_PiPKfii_param_3,
	.param .u32 _Z14KtransformGrayPKiS0_PiPKfii_param_4,
	.param .u32 _Z14KtransformGrayPKiS0_PiPKfii_param_5
)
{
	.reg .pred 	%p<6>;
	.reg .b32 	%r<11>;
	.reg .b32 	%f<2>;
	.reg .b64 	%rd<35>;

	ld.param.u64 	%rd16, [_Z14KtransformGrayPKiS0_PiPKfii_param_0];
	ld.param.u64 	%rd17, [_Z14KtransformGrayPKiS0_PiPKfii_param_1];
	ld.param.u64 	%rd18, [_Z14KtransformGrayPKiS0_PiPKfii_param_2];
	ld.param.u64 	%rd19, [_Z14KtransformGrayPKiS0_PiPKfii_param_3];
	ld.param.u32 	%r3, [_Z14KtransformGrayPKiS0_PiPKfii_param_4];
	ld.param.u32 	%r4, [_Z14KtransformGrayPKiS0_PiPKfii_param_5];
	mov.u32 	%r5, %ctaid.x;
	shl.b32 	%r6, %r5, 6;
	mov.u32 	%r7, %tid.x;
	add.s32 	%r1, %r6, %r7;
	setp.ge.s32 	%p1, %r1, %r3;
	@%p1 bra 	$L__BB4_8;
	cvt.s64.s32 	%rd1, %r4;
	setp.eq.s32 	%p2, %r4, 0;
	@%p2 bra 	$L__BB4_8;
	cvt.s64.s32 	%rd2, %r1;
	cvt.s64.s32 	%rd3, %r3;
	add.s32 	%r8, %r4, -1;
	cvt.s64.s32 	%rd4, %r8;
	cvta.to.global.u64 	%rd5, %rd16;
	cvta.to.global.u64 	%rd6, %rd17;
	cvta.to.global.u64 	%rd7, %rd19;
	cvta.to.global.u64 	%rd8, %rd18;
	mov.b64 	%rd32, 0;
$L__BB4_3:
	mad.lo.s64 	%rd10, %rd32, %rd3, %rd2;
	shl.b64 	%rd22, %rd10, 2;
	add.s64 	%rd23, %rd5, %rd22;
	ld.global.u32 	%r2, [%rd23];
	mov.b64 	%rd33, 0;
$L__BB4_4:
	mad.lo.s64 	%rd24, %rd33, %rd3, %rd2;
	shl.b64 	%rd25, %rd24, 2;
	add.s64 	%rd26, %rd6, %rd25;
	ld.global.u32 	%r9, [%rd26];
	setp.le.s32 	%p3, %r9, %r2;
	@%p3 bra 	$L__BB4_6;
	add.s64 	%rd34, %rd33, -1;
	bra.uni 	$L__BB4_7;
$L__BB4_6:
	add.s64 	%rd33, %rd33, 1;
	setp.ne.s64 	%p4, %rd33, %rd1;
	mov.u64 	%rd34, %rd4;
	@%p4 bra 	$L__BB4_4;
$L__BB4_7:
	mad.lo.s64 	%rd27, %rd34, %rd3, %rd2;
	shl.b64 	%rd28, %rd27, 2;
	add.s64 	%rd29, %rd7, %rd28;
	ld.global.f32 	%f1, [%rd29];
	cvt.rzi.s32.f32 	%r10, %f1;
	add.s64 	%rd31, %rd8, %rd22;
	st.global.u32 	[%rd31], %r10;
	add.s64 	%rd32, %rd32, 1;
	setp.ne.s64 	%p5, %rd32, %rd1;
	@%p5 bra 	$L__BB4_3;
$L__BB4_8:
	ret;

}


// ===== COMPILED SASS (sm_100) =====

	.target	sm_100

	.elftype	@"ET_EXEC"


//--------------------- .note.nv.tkinfo           --------------------------
	.section	.note.nv.tkinfo,"",@"SHT_NOTE"
	.sectionflags	@"SHF_NOTE_NV_TKINFO"
	.tkinfo
        /*0018*/ 	.word	0x00000002
        /*0030*/ 	.string	""
        /*0030*/ 	.string	"ptxas"
        /*0030*/ 	.string	"Cuda compilation tools, release 13.0, V13.0.88"
        /*0030*/ 	.string	"Build cuda_13.0.r13.0/compiler.36424714_0"
        /*0030*/ 	.string	"-arch sm_100 -m 64 "



//--------------------- .note.nv.cuinfo           --------------------------
	.section	.note.nv.cuinfo,"",@"SHT_NOTE"
	.sectionflags	@"SHF_NOTE_NV_CUINFO"
        /*0018*/ 	.short	0x0002
        /*001a*/ 	.short	0x0064
        /*001c*/ 	.short	0x0082
	.zero		2


//--------------------- .nv.info                  --------------------------
	.section	.nv.info,"",@"SHT_CUDA_INFO"
	.align	4


	//----- nvinfo : EIATTR_REGCOUNT
	.align		4
        /*0000*/ 	.byte	0x04, 0x2f
        /*0002*/ 	.short	(.L_3 - .L_2)
	.align		4
.L_2:
        /*0004*/ 	.word	index@(_Z7KsumallPfPPiiii)
        /*0008*/ 	.word	0x00000020


	//----- nvinfo : EIATTR_FRAME_SIZE
	.align		4
.L_3:
        /*000c*/ 	.byte	0x04, 0x11
        /*000e*/ 	.short	(.L_5 - .L_4)
	.align		4
.L_4:
        /*0010*/ 	.word	index@(_Z7KsumallPfPPiiii)
        /*0014*/ 	.word	0x00000000


	//----- nvinfo : EIATTR_REGCOUNT
	.align		4
.L_5:
        /*0018*/ 	.byte	0x04, 0x2f
        /*001a*/ 	.short	(.L_7 - .L_6)
	.align		4
.L_6:
        /*001c*/ 	.word	index@(_Z5KmultPiPfS_ii)
        /*0020*/ 	.word	0x00000010


	//----- nvinfo : EIATTR_FRAME_SIZE
	.align		4
.L_7:
        /*0024*/ 	.byte	0x04, 0x11
        /*0026*/ 	.short	(.L_9 - .L_8)
	.align		4
.L_8:
        /*0028*/ 	.word	index@(_Z5KmultPiPfS_ii)
        /*002c*/ 	.word	0x00000000


	//----- nvinfo : EIATTR_REGCOUNT
	.align		4
.L_9:
        /*0030*/ 	.byte	0x04, 0x2f
        /*0032*/ 	.short	(.L_11 - .L_10)
	.align		4
.L_10:
        /*0034*/ 	.word	index@(_Z8Ksmooth1PfPiPKfiii)
        /*0038*/ 	.word	0x00000038


	//----- nvinfo : EIATTR_FRAME_SIZE
	.align		4
.L_11:
        /*003c*/ 	.byte	0x04, 0x11
        /*003e*/ 	.short	(.L_13 - .L_12)
	.align		4
.L_12:
        /*0040*/ 	.word	index@($__internal_1_$__cuda_sm20_dblrcp_rn_slowpath_v3)
        /*0044*/ 	.word	0x00000018


	//----- nvinfo : EIATTR_FRAME_SIZE
	.align		4
.L_13:
        /*0048*/ 	.byte	0x04, 0x11
        /*004a*/ 	.short	(.L_15 - .L_14)
	.align		4
.L_14:
        /*004c*/ 	.word	index@(_Z8Ksmooth1PfPiPKfiii)
        /*0050*/ 	.word	0x00000018


	//----- nvinfo : EIATTR_REGCOUNT
	.align		4
.L_15:
        /*0054*/ 	.byte	0x04, 0x2f
        /*0056*/ 	.short	(.L_17 - .L_16)
	.align		4
.L_16:
        /*0058*/ 	.word	index@(_Z8Ksmooth2Pfii)
        /*005c*/ 	.word	0x00000020


	//----- nvinfo : EIATTR_FRAME_SIZE
	.align		4
.L_17:
        /*0060*/ 	.byte	0x04, 0x11
        /*0062*/ 	.short	(.L_19 - .L_18)
	.align		4
.L_18:
        /*0064*/ 	.word	index@($__internal_0_$__cuda_sm20_div_rn_f64_full)
        /*0068*/ 	.word	0x00000000


	//----- nvinfo : EIATTR_FRAME_SIZE
	.align		4
.L_19:
        /*006c*/ 	.byte	0x04, 0x11
        /*006e*/ 	.short	(.L_21 - .L_20)
	.align		4
.L_20:
        /*0070*/ 	.word	index@(_Z8Ksmooth2Pfii)
        /*0074*/ 	.word	0x00000000


	//----- nvinfo : EIATTR_REGCOUNT
	.align		4
.L_21:
        /*0078*/ 	.byte	0x04, 0x2f
        /*007a*/ 	.short	(.L_23 - .L_22)
	.align		4
.L_22:
        /*007c*/ 	.word	index@(_Z14KtransformGrayPKiS0_PiPKfii)
        /*0080*/ 	.word	0x00000014


	//----- nvinfo : EIATTR_FRAME_SIZE
	.align		4
.L_23:
        /*0084*/ 	.byte	0x04, 0x11
        /*0086*/ 	.short	(.L_25 - .L_24)
	.align		4
.L_24:
        /*0088*/ 	.word	index@(_Z14KtransformGrayPKiS0_PiPKfii)
        /*008c*/ 	.word	0x00000000


	//----- nvinfo : EIATTR_MIN_STACK_SIZE
	.align		4
.L_25:
        /*0090*/ 	.byte	0x04, 0x12
        /*0092*/ 	.short	(.L_27 - .L_26)
	.align		4
.L_26:
        /*0094*/ 	.word	index@(_Z14KtransformGrayPKiS0_PiPKfii)
        /*0098*/ 	.word	0x00000000


	//----- nvinfo : EIATTR_MIN_STACK_SIZE
	.align		4
.L_27:
        /*009c*/ 	.byte	0x04, 0x12
        /*009e*/ 	.short	(.L_29 - .L_28)
	.align		4
.L_28:
        /*00a0*/ 	.word	index@(_Z8Ksmooth2Pfii)
        /*00a4*/ 	.word	0x00000000


	//----- nvinfo : EIATTR_MIN_STACK_SIZE
	.align		4
.L_29:
        /*00a8*/ 	.byte	0x04, 0x12
        /*00aa*/ 	.short	(.L_31 - .L_30)
	.align		4
.L_30:
        /*00ac*/ 	.word	index@(_Z8Ksmooth1PfPiPKfiii)
        /*00b0*/ 	.word	0x00000018


	//----- nvinfo : EIATTR_MIN_STACK_SIZE
	.align		4
.L_31:
        /*00b4*/ 	.byte	0x04, 0x12
        /*00b6*/ 	.short	(.L_33 - .L_32)
	.align		4
.L_32:
        /*00b8*/ 	.word	index@(_Z5KmultPiPfS_ii)
        /*00bc*/ 	.word	0x00000000


	//----- nvinfo : EIATTR_MIN_STACK_SIZE
	.align		4
.L_33:
        /*00c0*/ 	.byte	0x04, 0x12
        /*00c2*/ 	.short	(.L_35 - .L_34)
	.align		4
.L_34:
        /*00c4*/ 	.word	index@(_Z7KsumallPfPPiiii)
        /*00c8*/ 	.word	0x00000000
.L_35:


//--------------------- .nv.compat                --------------------------
	.section	.nv.compat,"",@"SHT_CUDA_COMPAT_INFO"
	.align	4
        /*0000*/ 	.byte	0x02, 0x09, 0x00, 0x00, 0x02, 0x02, 0x01, 0x00, 0x02, 0x05, 0x05, 0x00, 0x03, 0x07, 0x01, 0x01
        /*0010*/ 	.byte	0x02, 0x03, 0x00, 0x00, 0x02, 0x06, 0x01, 0x00, 0x04, 0x0b, 0x08, 0x00, 0x01, 0x00, 0x00, 0x00
        /*0020*/ 	.byte	0x00, 0x00, 0x00, 0x00


//--------------------- .nv.info._Z14KtransformGrayPKiS0_PiPKfii --------------------------
	.section	.nv.info._Z14KtransformGrayPKiS0_PiPKfii,"",@"SHT_CUDA_INFO"
	.sectionflags	@""
	.align	4


	//----- nvinfo : EIATTR_CUDA_API_VERSION
	.align		4
        /*0000*/ 	.byte	0x04, 0x37
        /*0002*/ 	.short	(.L_37 - .L_36)
.L_36:
        /*0004*/ 	.word	0x00000082


	//----- nvinfo : EIATTR_KPARAM_INFO
	.align		4
.L_37:
        /*0008*/ 	.byte	0x04, 0x17
        /*000a*/ 	.short	(.L_39 - .L_38)
.L_38:
        /*000c*/ 	.word	0x00000000
        /*0010*/ 	.short	0x0005
        /*0012*/ 	.short	0x0024
        /*0014*/ 	.byte	0x00, 0xf0, 0x11, 0x00


	//----- nvinfo : EIATTR_KPARAM_INFO
	.align		4
.L_39:
        /*0018*/ 	.byte	0x04, 0x17
        /*001a*/ 	.short	(.L_41 - .L_40)
.L_40:
        /*001c*/ 	.word	0x00000000
        /*0020*/ 	.short	0x0004
        /*0022*/ 	.short	0x0020
        /*0024*/ 	.byte	0x00, 0xf0, 0x11, 0x00


	//----- nvinfo : EIATTR_KPARAM_INFO
	.align		4
.L_41:
        /*0028*/ 	.byte	0x04, 0x17
        /*002a*/ 	.short	(.L_43 - .L_42)
.L_42:
        /*002c*/ 	.word	0x00000000
        /*0030*/ 	.short	0x0003
        /*0032*/ 	.short	0x0018
        /*0034*/ 	.byte	0x00, 0xf5, 0x21, 0x00


	//----- nvinfo : EIATTR_KPARAM_INFO
	.align		4
.L_43:
        /*0038*/ 	.byte	0x04, 0x17
        /*003a*/ 	.short	(.L_45 - .L_44)
.L_44:
        /*003c*/ 	.word	0x00000000
        /*0040*/ 	.short	0x0002
        /*0042*/ 	.short	0x0010
        /*0044*/ 	.byte	0x00, 0xf5, 0x21, 0x00


	//----- nvinfo : EIATTR_KPARAM_INFO
	.align		4
.L_45:
        /*0048*/ 	.byte	0x04, 0x17
        /*004a*/ 	.short	(.L_47 - .L_46)
.L_46:
        /*004c*/ 	.word	0x00000000
        /*0050*/ 	.short	0x0001
        /*0052*/ 	.short	0x0008
        /*0054*/ 	.byte	0x00, 0xf5, 0x21, 0x00


	//----- nvinfo : EIATTR_KPARAM_INFO
	.align		4
.L_47:
        /*0058*/ 	.byte	0x04, 0x17
        /*005a*/ 	.short	(.L_49 - .L_48)
.L_48:
        /*005c*/ 	.word	0x00000000
        /*0060*/ 	.short	0x0000
        /*0062*/ 	.short	0x0000
        /*0064*/ 	.byte	0x00, 0xf5, 0x21, 0x00


	//----- nvinfo : EIATTR_SPARSE_MMA_MASK
	.align		4
.L_49:
        /*0068*/ 	.byte	0x03, 0x50
        /*006a*/ 	.short	0x0000


	//----- nvinfo : EIATTR_MAXREG_COUNT
	.align		4
        /*006c*/ 	.byte	0x03, 0x1b
        /*006e*/ 	.short	0x00ff


	//----- nvinfo : EIATTR_MERCURY_ISA_VERSION
	.align		4
        /*0070*/ 	.byte	0x03, 0x5f
        /*0072*/ 	.short	0x0101


	//----- nvinfo : EIATTR_VRC_CTA_INIT_COUNT
	.align		4
        /*0074*/ 	.byte	0x02, 0x4a
	.zero		1
	.zero		1


	//----- nvinfo : EIATTR_EXIT_INSTR_OFFSETS
	.align		4
        /*0078*/ 	.byte	0x04, 0x1c
        /*007a*/ 	.short	(.L_51 - .L_50)


	//   ....[0]....
.L_50:
        /*007c*/ 	.word	0x00000060


	//   ....[1]....
        /*0080*/ 	.word	0x00000090


	//   ....[2]....
        /*0084*/ 	.word	0x00000480


	//----- nvinfo : EIATTR_CRS_STACK_SIZE
	.align		4
.L_51:
        /*0088*/ 	.byte	0x04, 0x1e
        /*008a*/ 	.short	(.L_53 - .L_52)
.L_52:
        /*008c*/ 	.word	0x00000000


	//----- nvinfo : EIATTR_CBANK_PARAM_SIZE
	.align		4
.L_53:
        /*0090*/ 	.byte	0x03, 0x19
        /*0092*/ 	.short	0x0028


	//----- nvinfo : EIATTR_PARAM_CBANK
	.align		4
        /*0094*/ 	.byte	0x04, 0x0a
        /*0096*/ 	.short	(.L_55 - .L_54)
	.align		4
.L_54:
        /*0098*/ 	.word	index@(.nv.constant0._Z14KtransformGrayPKiS0_PiPKfii)
        /*009c*/ 	.short	0x0380
        /*009e*/ 	.short	0x0028


	//----- nvinfo : EIATTR_SW_WAR
	.align		4
.L_55:
        /*00a0*/ 	.byte	0x04, 0x36
        /*00a2*/ 	.short	(.L_57 - .L_56)
.L_56:
        /*00a4*/ 	.word	0x00000008
.L_57:


//--------------------- .nv.info._Z8Ksmooth2Pfii  --------------------------
	.section	.nv.info._Z8Ksmooth2Pfii,"",@"SHT_CUDA_INFO"
	.sectionflags	@""
	.align	4


	//----- nvinfo : EIATTR_CUDA_API_VERSION
	.align		4
        /*0000*/ 	.byte	0x04, 0x37
        /*0002*/ 	.short	(.L_59 - .L_58)
.L_58:
        /*0004*/ 	.word	0x00000082


	//----- nvinfo : EIATTR_KPARAM_INFO
	.align		4
.L_59:
        /*0008*/ 	.byte	0x04, 0x17
        /*000a*/ 	.short	(.L_61 - .L_60)
.L_60:
        /*000c*/ 	.word	0x00000000
        /*0010*/ 	.short	0x0002
        /*0012*/ 	.short	0x000c
        /*0014*/ 	.byte	0x00, 0xf0, 0x11, 0x00


	//----- nvinfo : EIATTR_KPARAM_INFO
	.align		4
.L_61:
        /*0018*/ 	.byte	0x04, 0x17
        /*001a*/ 	.short	(.L_63 - .L_62)
.L_62:
        /*001c*/ 	.word	0x00000000
        /*0020*/ 	.short	0x0001
        /*0022*/ 	.short	0x0008
        /*0024*/ 	.byte	0x00, 0xf0, 0x11, 0x00


	//----- nvinfo : EIATTR_KPARAM_INFO
	.align		4
.L_63:
        /*0028*/ 	.byte	0x04, 0x17
        /*002a*/ 	.short	(.L_65 - .L_64)
.L_64:
        /*002c*/ 	.word	0x00000000
        /*0030*/ 	.short	0x0000
        /*0032*/ 	.short	0x0000
        /*0034*/ 	.byte	0x00, 0xf5, 0x21, 0x00


	//----- nvinfo : EIATTR_SPARSE_MMA_MASK
	.align		4
.L_65:
        /*0038*/ 	.byte	0x03, 0x50
        /*003a*/ 	.short	0x0000


	//----- nvinfo : EIATTR_MAXREG_COUNT
	.align		4
        /*003c*/ 	.byte	0x03, 0x1b
        /*003e*/ 	.short	0x00ff


	//----- nvinfo : EIATTR_MERCURY_ISA_VERSION
	.align		4
        /*0040*/ 	.byte	0x03, 0x5f
        /*0042*/ 	.short	0x0101


	//----- nvinfo : EIATTR_VRC_CTA_INIT_COUNT
	.align		4
        /*0044*/ 	.byte	0x02, 0x4a
	.zero		1
	.zero		1


	//----- nvinfo : EIATTR_EXIT_INSTR_OFFSETS
	.align		4
        /*0048*/ 	.byte	0x04, 0x1c
        /*004a*/ 	.short	(.L_67 - .L_66)


	//   ....[0]....
.L_66:
        /*004c*/ 	.word	0x00000060


	//   ....[1]....
        /*0050*/ 	.word	0x00000ef0


	//   ....[2]....
        /*0054*/ 	.word	0x00001360


	//   ....[3]....
        /*0058*/ 	.word	0x00001540


	//   ....[4]....
        /*005c*/ 	.word	0x00001680


	//   ....[5]....
        /*0060*/ 	.word	0x00001720


	//----- nvinfo : EIATTR_CRS_STACK_SIZE
	.align		4
.L_67:
        /*0064*/ 	.byte	0x04, 0x1e
        /*0066*/ 	.short	(.L_69 - .L_68)
.L_68:
        /*0068*/ 	.word	0x00000000


	//----- nvinfo : EIATTR_CBANK_PARAM_SIZE
	.align		4
.L_69:
        /*006c*/ 	.byte	0x03, 0x19
        /*006e*/ 	.short	0x0010


	//----- nvinfo : EIATTR_PARAM_CBANK
	.align		4
        /*0070*/ 	.byte	0x04, 0x0a
        /*0072*/ 	.short	(.L_71 - .L_70)
	.align		4
.L_70:
        /*0074*/ 	.word	index@(.nv.constant0._Z8Ksmooth2Pfii)
        /*0078*/ 	.short	0x0380
        /*007a*/ 	.short	0x0010


	//----- nvinfo : EIATTR_SW_WAR
	.align		4
.L_71:
        /*007c*/ 	.byte	0x04, 0x36
        /*007e*/ 	.short	(.L_73 - .L_72)
.L_72:
        /*0080*/ 	.word	0x00000008
.L_73:


//--------------------- .nv.info._Z8Ksmooth1PfPiPKfiii --------------------------
	.section	.nv.info._Z8Ksmooth1PfPiPKfiii,"",@"SHT_CUDA_INFO"
	.sectionflags	@""
	.align	4


	//----- nvinfo : EIATTR_CUDA_API_VERSION
	.align		4
        /*0000*/ 	.byte	0x04, 0x37
        /*0002*/ 	.short	(.L_75 - .L_74)
.L_74:
        /*0004*/ 	.word	0x00000082


	//----- nvinfo : EIATTR_KPARAM_INFO
	.align		4
.L_75:
        /*0008*/ 	.byte	0x04, 0x17
        /*000a*/ 	.short	(.L_77 - .L_76)
.L_76:
        /*000c*/ 	.word	0x00000000
        /*0010*/ 	.short	0x0005
        /*0012*/ 	.short	0x0020
        /*0014*/ 	.byte	0x00, 0xf0, 0x11, 0x00


	//----- nvinfo : EIATTR_KPARAM_INFO
	.align		4
.L_77:
        /*0018*/ 	.byte	0x04, 0x17
        /*001a*/ 	.short	(.L_79 - .L_78)
.L_78:
        /*001c*/ 	.word	0x00000000
        /*0020*/ 	.short	0x0004
        /*0022*/ 	.short	0x001c
        /*0024*/ 	.byte	0x00, 0xf0, 0x11, 0x00


	//----- nvinfo : EIATTR_KPARAM_INFO
	.align		4
.L_79:
        /*0028*/ 	.byte	0x04, 0x17
        /*002a*/ 	.short	(.L_81 - .L_80)
.L_80:
        /*002c*/ 	.word	0x00000000
        /*0030*/ 	.short	0x0003
        /*0032*/ 	.short	0x0018
        /*0034*/ 	.byte	0x00, 0xf0, 0x11, 0x00


	//----- nvinfo : EIATTR_KPARAM_INFO
	.align		4
.L_81:
        /*0038*/ 	.byte	0x04, 0x17
        /*003a*/ 	.short	(.L_83 - .L_82)
.L_82:
        /*003c*/ 	.word	0x00000000
        /*0040*/ 	.short	0x0002
        /*0042*/ 	.short	0x0010
        /*0044*/ 	.byte	0x00, 0xf5, 0x21, 0x00


	//----- nvinfo : EIATTR_KPARAM_INFO
	.align		4
.L_83:
        /*0048*/ 	.byte	0x04, 0x17
        /*004a*/ 	.short	(.L_85 - .L_84)
.L_84:
        /*004c*/ 	.word	0x00000000
        /*0050*/ 	.short	0x0001
        /*0052*/ 	.short	0x0008
        /*0054*/ 	.byte	0x00, 0xf5, 0x21, 0x00


	//----- nvinfo : EIATTR_KPARAM_INFO
	.align		4
.L_85:
        /*0058*/ 	.byte	0x04, 0x17
        /*005a*/ 	.short	(.L_87 - .L_86)
.L_86:
        /*005c*/ 	.word	0x00000000
        /*0060*/ 	.short	0x0000
        /*0062*/ 	.short	0x0000
        /*0064*/ 	.byte	0x00, 0xf5, 0x21, 0x00


	//----- nvinfo : EIATTR_SPARSE_MMA_MASK
	.align		4
.L_87:
        /*0068*/ 	.byte	0x03, 0x50
        /*006a*/ 	.short	0x0000


	//----- nvinfo : EIATTR_MAXREG_COUNT
	.align		4
        /*006c*/ 	.byte	0x03, 0x1b
        /*006e*/ 	.short	0x00ff


	//----- nvinfo : EIATTR_EXTERNS
	.align		4
        /*0070*/ 	.byte	0x04, 0x0f
        /*0072*/ 	.short	(.L_89 - .L_88)


	//   ....[0]....
	.align		4
.L_88:
        /*0074*/ 	.word	index@(vprintf)


	//----- nvinfo : EIATTR_MERCURY_ISA_VERSION
	.align		4
.L_89:
        /*0078*/ 	.byte	0x03, 0x5f
        /*007a*/ 	.short	0x0101


	//----- nvinfo : EIATTR_VRC_CTA_INIT_COUNT
	.align		4
        /*007c*/ 	.byte	0x02, 0x4a
	.zero		1
	.zero		1


	//----- nvinfo : EIATTR_SYSCALL_OFFSETS
	.align		4
        /*0080*/ 	.byte	0x04, 0x46
        /*0082*/ 	.short	(.L_91 - .L_90)


	//   ....[0]....
.L_90:
        /*0084*/ 	.word	0x000011c0


	//   ....[1]....
        /*0088*/ 	.word	0x00001280


	//----- nvinfo : EIATTR_EXIT_INSTR_OFFSETS
	.align		4
.L_91:
        /*008c*/ 	.byte	0x04, 0x1c
        /*008e*/ 	.short	(.L_93 - .L_92)


	//   ....[0]....
.L_92:
        /*0090*/ 	.word	0x000000c0


	//   ....[1]....
        /*0094*/ 	.word	0x00001d50


	//----- nvinfo : EIATTR_CRS_STACK_SIZE
	.align		4
.L_93:
        /*0098*/ 	.byte	0x04, 0x1e
        /*009a*/ 	.short	(.L_95 - .L_94)
.L_94:
        /*009c*/ 	.word	0x00000000


	//----- nvinfo : EIATTR_CBANK_PARAM_SIZE
	.align		4
.L_95:
        /*00a0*/ 	.byte	0x03, 0x19
        /*00a2*/ 	.short	0x0024


	//----- nvinfo : EIATTR_PARAM_CBANK
	.align		4
        /*00a4*/ 	.byte	0x04, 0x0a
        /*00a6*/ 	.short	(.L_97 - .L_96)
	.align		4
.L_96:
        /*00a8*/ 	.word	index@(.nv.constant0._Z8Ksmooth1PfPiPKfiii)
        /*00ac*/ 	.short	0x0380
        /*00ae*/ 	.short	0x0024


	//----- nvinfo : EIATTR_SW_WAR
	.align		4
.L_97:
        /*00b0*/ 	.byte	0x04, 0x36
        /*00b2*/ 	.short	(.L_99 - .L_98)
.L_98:
        /*00b4*/ 	.word	0x00000008
.L_99:


//--------------------- .nv.info._Z5KmultPiPfS_ii --------------------------
	.section	.nv.info._Z5KmultPiPfS_ii,"",@"SHT_CUDA_INFO"
	.sectionflags	@""
	.align	4


	//----- nvinfo : EIATTR_CUDA_API_VERSION
	.align		4
        /*0000*/ 	.byte	0x04, 0x37
        /*0002*/ 	.short	(.L_101 - .L_100)
.L_100:
        /*0004*/ 	.word	0x00000082


	//----- nvinfo : EIATTR_KPARAM_INFO
	.align		4
.L_101:
        /*0008*/ 	.byte	0x04, 0x17
        /*000a*/ 	.short	(.L_103 - .L_102)
.L_102:
        /*000c*/ 	.word	0x00000000
        /*0010*/ 	.short	0x0004
        /*0012*/ 	.short	0x001c
        /*0014*/ 	.byte	0x00, 0xf0, 0x11, 0x00


	//----- nvinfo : EIATTR_KPARAM_INFO
	.align		4
.L_103:
        /*0018*/ 	.byte	0x04, 0x17
        /*001a*/ 	.short	(.L_105 - .L_104)
.L_104:
        /*001c*/ 	.word	0x00000000
        /*0020*/ 	.short	0x0003
        /*0022*/ 	.short	0x0018
        /*0024*/ 	.byte	0x00, 0xf0, 0x11, 0x00


	//----- nvinfo : EIATTR_KPARAM_INFO
	.align		4
.L_105:
        /*0028*/ 	.byte	0x04, 0x17
        /*002a*/ 	.short	(.L_107 - .L_106)
.L_106:
        /*002c*/ 	.word	0x00000000
        /*0030*/ 	.short	0x0002
        /*0032*/ 	.short	0x0010
        /*0034*/ 	.byte	0x00, 0xf5, 0x21, 0x00


	//----- nvinfo : EIATTR_KPARAM_INFO
	.align		4
.L_107:
        /*0038*/ 	.byte	0x04, 0x17
        /*003a*/ 	.short	(.L_109 - .L_108)
.L_108:
        /*003c*/ 	.word	0x00000000
        /*0040*/ 	.short	0x0001
        /*0042*/ 	.short	0x0008
        /*0044*/ 	.byte	0x00, 0xf5, 0x21, 0x00


	//----- nvinfo : EIATTR_KPARAM_INFO
	.align		4
.L_109:
        /*0048*/ 	.byte	0x04, 0x17
        /*004a*/ 	.short	(.L_111 - .L_110)
.L_110:
        /*004c*/ 	.word	0x00000000
        /*0050*/ 	.short	0x0000
        /*0052*/ 	.short	0x0000
        /*0054*/ 	.byte	0x00, 0xf5, 0x21, 0x00


	//----- nvinfo : EIATTR_SPARSE_MMA_MASK
	.align		4
.L_111:
        /*0058*/ 	.byte	0x03, 0x50
        /*005a*/ 	.short	0x0000


	//----- nvinfo : EIATTR_MAXREG_COUNT
	.align		4
        /*005c*/ 	.byte	0x03, 0x1b
        /*005e*/ 	.short	0x00ff


	//----- nvinfo : EIATTR_MERCURY_ISA_VERSION
	.align		4
        /*0060*/ 	.byte	0x03, 0x5f
        /*0062*/ 	.short	0x0101


	//----- nvinfo : EIATTR_VRC_CTA_INIT_COUNT
	.align		4
        /*0064*/ 	.byte	0x02, 0x4a
	.zero		1
	.zero		1


	//----- nvinfo : EIATTR_EXIT_INSTR_OFFSETS
	.align		4
        /*0068*/ 	.byte	0x04, 0x1c
        /*006a*/ 	.short	(.L_113 - .L_112)


	//   ....[0]....
.L_112:
        /*006c*/ 	.word	0x000000d0


	//   ....[1]....
        /*0070*/ 	.word	0x000001c0


	//----- nvinfo : EIATTR_CBANK_PARAM_SIZE
	.align		4
.L_113:
        /*0074*/ 	.byte	0x03, 0x19
        /*0076*/ 	.short	0x0020


	//----- nvinfo : EIATTR_PARAM_CBANK
	.align		4
        /*0078*/ 	.byte	0x04, 0x0a
        /*007a*/ 	.short	(.L_115 - .L_114)
	.align		4
.L_114:
        /*007c*/ 	.word	index@(.nv.constant0._Z5KmultPiPfS_ii)
        /*0080*/ 	.short	0x0380
        /*0082*/ 	.short	0x0020


	//----- nvinfo : EIATTR_SW_WAR
	.align		4
.L_115:
        /*0084*/ 	.byte	0x04, 0x36
        /*0086*/ 	.short	(.L_117 - .L_116)
.L_116:
        /*0088*/ 	.word	0x00000008
.L_117:


//--------------------- .nv.info._Z7KsumallPfPPiiii --------------------------
	.section	.nv.info._Z7KsumallPfPPiiii,"",@"SHT_CUDA_INFO"
	.sectionflags	@""
	.align	4


	//----- nvinfo : EIATTR_CUDA_API_VERSION
	.align		4
        /*0000*/ 	.byte	0x04, 0x37
        /*0002*/ 	.short	(.L_119 - .L_118)
.L_118:
        /*0004*/ 	.word	0x00000082


	//----- nvinfo : EIATTR_KPARAM_INFO
	.align		4
.L_119:
        /*0008*/ 	.byte	0x04, 0x17
        /*000a*/ 	.short	(.L_121 - .L_120)
.L_120:
        /*000c*/ 	.word	0x00000000
        /*0010*/ 	.short	0x0004
        /*0012*/ 	.short	0x0018
        /*0014*/ 	.byte	0x00, 0xf0, 0x11, 0x00


	//----- nvinfo : EIATTR_KPARAM_INFO
	.align		4
.L_121:
        /*0018*/ 	.byte	0x04, 0x17
        /*001a*/ 	.short	(.L_123 - .L_122)
.L_122:
        /*001c*/ 	.word	0x00000000
        /*0020*/ 	.short	0x0003
        /*0022*/ 	.short	0x0014
        /*0024*/ 	.byte	0x00, 0xf0, 0x11, 0x00


	//----- nvinfo : EIATTR_KPARAM_INFO
	.align		4
.L_123:
        /*0028*/ 	.byte	0x04, 0x17
        /*002a*/ 	.short	(.L_125 - .L_124)
.L_124:
        /*002c*/ 	.word	0x00000000
        /*0030*/ 	.short	0x0002
        /*0032*/ 	.short	0x0010
        /*0034*/ 	.byte	0x00, 0xf0, 0x11, 0x00


	//----- nvinfo : EIATTR_KPARAM_INFO
	.align		4
.L_125:
        /*0038*/ 	.byte	0x04, 0x17
        /*003a*/ 	.short	(.L_127 - .L_126)
.L_126:
        /*003c*/ 	.word	0x00000000
        /*0040*/ 	.short	0x0001
        /*0042*/ 	.short	0x0008
        /*0044*/ 	.byte	0x00, 0xf5, 0x21, 0x00


	//----- nvinfo : EIATTR_KPARAM_INFO
	.align		4
.L_127:
        /*0048*/ 	.byte	0x04, 0x17
        /*004a*/ 	.short	(.L_129 - .L_128)
.L_128:
        /*004c*/ 	.word	0x00000000
        /*0050*/ 	.short	0x0000
        /*0052*/ 	.short	0x0000
        /*0054*/ 	.byte	0x00, 0xf5, 0x21, 0x00


	//----- nvinfo : EIATTR_SPARSE_MMA_MASK
	.align		4
.L_129:
        /*0058*/ 	.byte	0x03, 0x50
        /*005a*/ 	.short	0x0000


	//----- nvinfo : EIATTR_MAXREG_COUNT
	.align		4
        /*005c*/ 	.byte	0x03, 0x1b
        /*005e*/ 	.short	0x00ff


	//----- nvinfo : EIATTR_MERCURY_ISA_VERSION
	.align		4
        /*0060*/ 	.byte	0x03, 0x5f
        /*0062*/ 	.short	0x0101


	//----- nvinfo : EIATTR_VRC_CTA_INIT_COUNT
	.align		4
        /*0064*/ 	.byte	0x02, 0x4a
	.zero		1
	.zero		1


	//----- nvinfo : EIATTR_EXIT_INSTR_OFFSETS
	.align		4
        /*0068*/ 	.byte	0x04, 0x1c
        /*006a*/ 	.short	(.L_131 - .L_130)


	//   ....[0]....
.L_130:
        /*006c*/ 	.word	0x000000e0


	//   ....[1]....
        /*0070*/ 	.word	0x00000d90


	//----- nvinfo : EIATTR_CBANK_PARAM_SIZE
	.align		4
.L_131:
        /*0074*/ 	.byte	0x03, 0x19
        /*0076*/ 	.short	0x001c


	//----- nvinfo : EIATTR_PARAM_CBANK
	.align		4
        /*0078*/ 	.byte	0x04, 0x0a
        /*007a*/ 	.short	(.L_133 - .L_132)
	.align		4
.L_132:
        /*007c*/ 	.word	index@(.nv.constant0._Z7KsumallPfPPiiii)
        /*0080*/ 	.short	0x0380
        /*0082*/ 	.short	0x001c


	//----- nvinfo : EIATTR_SW_WAR
	.align		4
.L_133:
        /*0084*/ 	.byte	0x04, 0x36
        /*0086*/ 	.short	(.L_135 - .L_134)
.L_134:
        /*0088*/ 	.word	0x00000008
.L_135:


//--------------------- .nv.callgraph             --------------------------
	.section	.nv.callgraph,"",@"SHT_CUDA_CALLGRAPH"
	.align	4
	.sectionentsize	8
	.align		4
        /*0000*/ 	.word	0x00000000
	.align		4
        /*0004*/ 	.word	0xffffffff
	.align		4
        /*0008*/ 	.word	index@(_Z8Ksmooth1PfPiPKfiii)
	.align		4
        /*000c*/ 	.word	index@(vprintf)
	.align		4
        /*0010*/ 	.word	0x00000000
	.align		4
        /*0014*/ 	.word	0xfffffffe
	.align		4
        /*0018*/ 	.word	0x00000000
	.align		4
        /*001c*/ 	.word	0xfffffffd
	.align		4
        /*0020*/ 	.word	0x00000000
	.align		4
        /*0024*/ 	.word	0xfffffffc


//--------------------- .nv.constant4             --------------------------
	.section	.nv.constant4,"a",@progbits
	.align	8
	.align		8
.nv.constant4:
        /*0000*/ 	.dword	$str
	.align		8
        /*0008*/ 	.dword	$str$1
	.align		8
        /*0010*/ 	.dword	vprintf


//--------------------- .text._Z14KtransformGrayPKiS0_PiPKfii --------------------------
	.section	.text._Z14KtransformGrayPKiS0_PiPKfii,"ax",@progbits
	.align	128
        .global         _Z14KtransformGrayPKiS0_PiPKfii
        .type           _Z14KtransformGrayPKiS0_PiPKfii,@function
        .size           _Z14KtransformGrayPKiS0_PiPKfii,(.L_x_51 - _Z14KtransformGrayPKiS0_PiPKfii)
        .other          _Z14KtransformGrayPKiS0_PiPKfii,@"STO_CUDA_ENTRY STV_DEFAULT"
_Z14KtransformGrayPKiS0_PiPKfii:
.text._Z14KtransformGrayPKiS0_PiPKfii:
[----:B------:R-:W-:Y:S01]  /*0000*/  LDC R1, c[0x0][0x37c] ;  /* 0x0000df00ff017b82 */ /* 0x000fe20000000800 */
[----:B------:R-:W0:Y:S01]  /*0010*/  S2R R2, SR_CTAID.X ;  /* 0x0000000000027919 */ /* 0x000e220000002500 */
[----:B------:R-:W1:Y:S01]  /*0020*/  LDCU UR10, c[0x0][0x3a0] ;  /* 0x00007400ff0a77ac */ /* 0x000e620008000800 */
[----:B------:R-:W0:Y:S02]  /*0030*/  S2R R3, SR_TID.X ;  /* 0x0000000000037919 */ /* 0x000e240000002100 */
[----:B0-----:R-:W-:-:S05]  /*0040*/  IMAD R2, R2, 0x40, R3 ;  /* 0x0000004002027824 */ /* 0x001fca00078e0203 */
[----:B-1----:R-:W-:-:S13]  /*0050*/  ISETP.GE.AND P0, PT, R2, UR10, PT ;  /* 0x0000000a02007c0c */ /* 0x002fda000bf06270 */
[----:B------:R-:W-:Y:S05]  /*0060*/  @P0 EXIT ;  /* 0x000000000000094d */ /* 0x000fea0003800000 */
[----:B------:R-:W0:Y:S02]  /*0070*/  LDCU UR4, c[0x0][0x3a4] ;  /* 0x00007480ff0477ac */ /* 0x000e240008000800 */
[----:B0-----:R-:W-:-:S13]  /*0080*/  ISETP.NE.AND P0, PT, RZ, UR4, PT ;  /* 0x00000004ff007c0c */ /* 0x001fda000bf05270 */
[----:B------:R-:W-:Y:S05]  /*0090*/  @!P0 EXIT ;  /* 0x000000000000894d */ /* 0x000fea0003800000 */
[----:B------:R-:W-:Y:S01]  /*00a0*/  UIADD3 UR5, UPT, UPT, UR4, -0x1, URZ ;  /* 0xffffffff04057890 */ /* 0x000fe2000fffe0ff */
[----:B------:R-:W-:Y:S01]  /*00b0*/  SHF.R.S32.HI R3, RZ, 0x1f, R2 ;  /* 0x0000001fff037819 */ /* 0x000fe20000011402 */
[----:B------:R-:W-:Y:S01]  /*00c0*/  IMAD.MOV.U32 R5, RZ, RZ, RZ ;  /* 0x000000ffff057224 */ /* 0x000fe200078e00ff */
[----:B------:R-:W0:Y:S01]  /*00d0*/  LDCU.64 UR6, c[0x0][0x358] ;  /* 0x00006b00ff0677ac */ /* 0x000e220008000a00 */
[----:B------:R-:W-:Y:S01]  /*00e0*/  IMAD.MOV.U32 R0, RZ, RZ, RZ ;  /* 0x000000ffff007224 */ /* 0x000fe200078e00ff */
[----:B------:R-:W-:Y:S02]  /*00f0*/  USHF.R.S32.HI UR8, URZ, 0x1f, UR10 ;  /* 0x0000001fff087899 */ /* 0x000fe4000801140a */
[----:B------:R-:W-:Y:S02]  /*0100*/  USHF.R.S32.HI UR4, URZ, 0x1f, UR4 ;  /* 0x0000001fff047899 */ /* 0x000fe40008011404 */
[----:B------:R-:W-:-:S12]  /*0110*/  USHF.R.S32.HI UR9, URZ, 0x1f, UR5 ;  /* 0x0000001fff097899 */ /* 0x000fd80008011405 */
.L_x_4:
[----:B-1----:R-:W1:Y:S01]  /*0120*/  LDC R7, c[0x0][0x3a0] ;  /* 0x0000e800ff077b82 */ /* 0x002e620000000800 */
[----:B------:R-:W2:Y:S01]  /*0130*/  LDCU.64 UR10, c[0x0][0x380] ;  /* 0x00007000ff0a77ac */ /* 0x000ea20008000a00 */
[----:B------:R-:W3:Y:S06]  /*0140*/  LDCU UR12, c[0x0][0x3a4] ;  /* 0x00007480ff0c77ac */ /* 0x000eec0008000800 */
[----:B------:R-:W4:Y:S01]  /*0150*/  LDC R17, c[0x0][0x3a0] ;  /* 0x0000e800ff117b82 */ /* 0x000f220000000800 */
[-C--:B-1----:R-:W-:Y:S02]  /*0160*/  IMAD R4, R0, R7.reuse, RZ ;  /* 0x0000000700047224 */ /* 0x082fe400078e02ff */
[----:B------:R-:W-:-:S04]  /*0170*/  IMAD.WIDE.U32 R6, R5, R7, R2 ;  /* 0x0000000705067225 */ /* 0x000fc800078e0002 */
[----:B------:R-:W-:Y:S02]  /*0180*/  IMAD R9, R5, UR8, R4 ;  /* 0x0000000805097c24 */ /* 0x000fe4000f8e0204 */
[----:B------:R-:W-:Y:S02]  /*0190*/  IMAD.SHL.U32 R4, R6, 0x4, RZ ;  /* 0x0000000406047824 */ /* 0x000fe400078e00ff */
[----:B------:R-:W-:-:S03]  /*01a0*/  IMAD.IADD R7, R7, 0x1, R9 ;  /* 0x0000000107077824 */ /* 0x000fc600078e0209 */
[----:B--2---:R-:W-:Y:S02]  /*01b0*/  IADD3 R8, P0, PT, R4, UR10, RZ ;  /* 0x0000000a04087c10 */ /* 0x004fe4000ff1e0ff */
[----:B------:R-:W-:-:S04]  /*01c0*/  SHF.L.U64.HI R6, R6, 0x2, R7 ;  /* 0x0000000206067819 */ /* 0x000fc80000010207 */
[----:B------:R-:W-:Y:S01]  /*01d0*/  IADD3.X R9, PT, PT, R6, UR11, RZ, P0, !PT ;  /* 0x0000000b06097c10 */ /* 0x000fe200087fe4ff */
[----:B------:R-:W-:Y:S01]  /*01e0*/  BSSY.RECONVERGENT B0, `(.L_x_0) ;  /* 0x0000017000007945 */ /* 0x000fe20003800200 */
[----:B------:R-:W-:Y:S01]  /*01f0*/  CS2R R12, SRZ ;  /* 0x00000000000c7805 */ /* 0x000fe2000001ff00 */
[----:B------:R-:W1:Y:S02]  /*0200*/  LDCU.64 UR10, c[0x0][0x388] ;  /* 0x00007100ff0a77ac */ /* 0x000e640008000a00 */
[----:B0--34-:R0:W5:Y:S04]  /*0210*/  LDG.E R15, desc[UR6][R8.64] ;  /* 0x00000006080f7981 */ /* 0x019168000c1e1900 */
.L_x_2:
[----:B0-----:R-:W-:-:S04]  /*0220*/  IMAD R8, R12, R17, RZ ;  /* 0x000000110c087224 */ /* 0x001fc800078e02ff */
[C---:B------:R-:W-:Y:S02]  /*0230*/  IMAD R7, R13.reuse, UR8, R8 ;  /* 0x000000080d077c24 */ /* 0x040fe4000f8e0208 */
[----:B------:R-:W-:-:S04]  /*0240*/  IMAD.WIDE.U32 R8, R13, R17, R2 ;  /* 0x000000110d087225 */ /* 0x000fc800078e0002 */
[----:B------:R-:W-:Y:S01]  /*0250*/  IMAD.IADD R7, R9, 0x1, R7 ;  /* 0x0000000109077824 */ /* 0x000fe200078e0207 */
[----:B-1----:R-:W-:-:S04]  /*0260*/  LEA R10, P0, R8, UR10, 0x2 ;  /* 0x0000000a080a7c11 */ /* 0x002fc8000f8010ff */
[----:B------:R-:W-:-:S05]  /*0270*/  LEA.HI.X R11, R8, UR11, R7, 0x2, P0 ;  /* 0x0000000b080b7c11 */ /* 0x000fca00080f1407 */
[----:B------:R-:W2:Y:S02]  /*0280*/  LDG.E R10, desc[UR6][R10.64] ;  /* 0x000000060a0a7981 */ /* 0x000ea4000c1e1900 */
[----:B--2--5:R-:W-:-:S13]  /*0290*/  ISETP.GT.AND P0, PT, R10, R15, PT ;  /* 0x0000000f0a00720c */ /* 0x024fda0003f04270 */
[----:B------:R-:W-:Y:S05]  /*02a0*/  @P0 BRA `(.L_x_1) ;  /* 0x0000000000200947 */ /* 0x000fea0003800000 */
[----:B------:R-:W-:-:S05]  /*02b0*/  IADD3 R13, P0, PT, R13, 0x1, RZ ;  /* 0x000000010d0d7810 */ /* 0x000fca0007f1e0ff */
[----:B------:R-:W-:Y:S01]  /*02c0*/  IMAD.X R12, RZ, RZ, R12, P0 ;  /* 0x000000ffff0c7224 */ /* 0x000fe200000e060c */
[----:B------:R-:W-:-:S04]  /*02d0*/  ISETP.NE.U32.AND P0, PT, R13, UR12, PT ;  /* 0x0000000c0d007c0c */ /* 0x000fc8000bf05070 */
[----:B------:R-:W-:-:S13]  /*02e0*/  ISETP.NE.AND.EX P0, PT, R12, UR4, PT, P0 ;  /* 0x000000040c007c0c */ /* 0x000fda000bf05300 */
[----:B------:R-:W-:Y:S05]  /*02f0*/  @P0 BRA `(.L_x_2) ;  /* 0xfffffffc00c80947 */ /* 0x000fea000383ffff */
[----:B------:R-:W-:Y:S02]  /*0300*/  IMAD.U32 R7, RZ, RZ, UR5 ;  /* 0x00000005ff077e24 */ /* 0x000fe4000f8e00ff */
[----:B------:R-:W-:Y:S01]  /*0310*/  IMAD.U32 R8, RZ, RZ, UR9 ;  /* 0x00000009ff087e24 */ /* 0x000fe2000f8e00ff */
[----:B------:R-:W-:Y:S06]  /*0320*/  BRA `(.L_x_3) ;  /* 0x0000000000087947 */ /* 0x000fec0003800000 */
.L_x_1:
[----:B------:R-:W-:-:S04]  /*0330*/  IADD3 R7, P0, PT, R13, -0x1, RZ ;  /* 0xffffffff0d077810 */ /* 0x000fc80007f1e0ff */
[----:B------:R-:W-:-:S09]  /*0340*/  IADD3.X R8, PT, PT, R12, -0x1, RZ, P0, !PT ;  /* 0xffffffff0c087810 */ /* 0x000fd200007fe4ff */
.L_x_3:
[----:B------:R-:W-:Y:S05]  /*0350*/  BSYNC.RECONVERGENT B0 ;  /* 0x0000000000007941 */ /* 0x000fea0003800200 */
.L_x_0:
[----:B------:R-:W0:Y:S01]  /*0360*/  LDCU.128 UR12, c[0x0][0x390] ;  /* 0x00007200ff0c77ac */ /* 0x000e220008000c00 */
[-C--:B------:R-:W-:Y:S01]  /*0370*/  IMAD R10, R8, R17.reuse, RZ ;  /* 0x00000011080a7224 */ /* 0x080fe200078e02ff */
[----:B------:R-:W1:Y:S01]  /*0380*/  LDC R12, c[0x0][0x3a4] ;  /* 0x0000e900ff0c7b82 */ /* 0x000e620000000800 */
[----:B------:R-:W-:-:S04]  /*0390*/  IMAD.WIDE.U32 R8, R7, R17, R2 ;  /* 0x0000001107087225 */ /* 0x000fc800078e0002 */
[----:B------:R-:W-:-:S04]  /*03a0*/  IMAD R7, R7, UR8, R10 ;  /* 0x0000000807077c24 */ /* 0x000fc8000f8e020a */
[----:B------:R-:W-:Y:S01]  /*03b0*/  IMAD.IADD R7, R9, 0x1, R7 ;  /* 0x0000000109077824 */ /* 0x000fe200078e0207 */
[----:B0-----:R-:W-:-:S04]  /*03c0*/  LEA R10, P0, R8, UR14, 0x2 ;  /* 0x0000000e080a7c11 */ /* 0x001fc8000f8010ff */
[----:B------:R-:W-:-:S05]  /*03d0*/  LEA.HI.X R11, R8, UR15, R7, 0x2, P0 ;  /* 0x0000000f080b7c11 */ /* 0x000fca00080f1407 */
[----:B------:R-:W2:Y:S01]  /*03e0*/  LDG.E R10, desc[UR6][R10.64] ;  /* 0x000000060a0a7981 */ /* 0x000ea2000c1e1900 */
[----:B------:R-:W-:Y:S02]  /*03f0*/  IADD3 R8, P0, PT, R4, UR12, RZ ;  /* 0x0000000c04087c10 */ /* 0x000fe4000ff1e0ff */
[----:B------:R-:W-:Y:S02]  /*0400*/  IADD3 R5, P1, PT, R5, 0x1, RZ ;  /* 0x0000000105057810 */ /* 0x000fe40007f3e0ff */
[----:B------:R-:W-:Y:S02]  /*0410*/  IADD3.X R9, PT, PT, R6, UR13, RZ, P0, !PT ;  /* 0x0000000d06097c10 */ /* 0x000fe400087fe4ff */
[----:B-1----:R-:W-:Y:S01]  /*0420*/  ISETP.NE.U32.AND P0, PT, R5, R12, PT ;  /* 0x0000000c0500720c */ /* 0x002fe20003f05070 */
[----:B------:R-:W-:-:S05]  /*0430*/  IMAD.X R0, RZ, RZ, R0, P1 ;  /* 0x000000ffff007224 */ /* 0x000fca00008e0600 */
[----:B------:R-:W-:Y:S01]  /*0440*/  ISETP.NE.AND.EX P0, PT, R0, UR4, PT, P0 ;  /* 0x0000000400007c0c */ /* 0x000fe2000bf05300 */
[----:B--2---:R-:W0:Y:S02]  /*0450*/  F2I.TRUNC.NTZ R7, R10 ;  /* 0x0000000a00077305 */ /* 0x004e24000020f100 */
[----:B0-----:R1:W-:Y:S10]  /*0460*/  STG.E desc[UR6][R8.64], R7 ;  /* 0x0000000708007986 */ /* 0x0013f4000c101906 */
[----:B------:R-:W-:Y:S05]  /*0470*/  @P0 BRA `(.L_x_4) ;  /* 0xfffffffc00280947 */ /* 0x000fea000383ffff */
[----:B------:R-:W-:Y:S05]  /*0480*/  EXIT ;  /* 0x000000000000794d */ /* 0x000fea0003800000 */
.L_x_5:
[----:B------:R-:W-:-:S00]  /*0490*/  BRA `(.L_x_5) ;  /* 0xfffffffc00fc7947 */ /* 0x000fc0000383ffff */
[----:B------:R-:W-:-:S00]  /*04a0*/  NOP ;  /* 0x0000000000007918 */ /* 0x000fc00000000000 */
        /* <DEDUP_REMOVED lines=13> */
.L_x_51:


//--------------------- .text._Z8Ksmooth2Pfii     --------------------------
	.section	.text._Z8Ksmooth2Pfii,"ax",@progbits
	.align	128
        .global         _Z8Ksmooth2Pfii
        .type           _Z8Ksmooth2Pfii,@function
        .size           _Z8Ksmooth2Pfii,(.L_x_49 - _Z8Ksmooth2Pfii)
        .other          _Z8Ksmooth2Pfii,@"STO_CUDA_ENTRY STV_DEFAULT"
_Z8Ksmooth2Pfii:
.text._Z8Ksmooth2Pfii:
[----:B------:R-:W-:Y:S01]  /*0000*/  LDC R1, c[0x0][0x37c] ;  /* 0x0000df00ff017b82 */ /* 0x000fe20000000800 */
[----:B------:R-:W0:Y:S07]  /*0010*/  S2R R10, SR_CTAID.X ;  /* 0x00000000000a7919 */ /* 0x000e2e0000002500 */
[----:B------:R-:W1:Y:S01]  /*0020*/  LDC R0, c[0x0][0x388] ;  /* 0x0000e200ff007b82 */ /* 0x000e620000000800 */
[----:B------:R-:W0:Y:S02]  /*0030*/  S2R R11, SR_TID.X ;  /* 0x00000000000b7919 */ /* 0x000e240000002100 */
[----:B0-----:R-:W-:-:S05]  /*0040*/  IMAD R10, R10, 0x40, R11 ;  /* 0x000000400a0a7824 */ /* 0x001fca00078e020b */
[----:B-1----:R-:W-:-:S13]  /*0050*/  ISETP.GE.AND P0, PT, R10, R0, PT ;  /* 0x000000000a00720c */ /* 0x002fda0003f06270 */
[----:B------:R-:W-:Y:S05]  /*0060*/  @P0 EXIT ;  /* 0x000000000000094d */ /* 0x000fea0003800000 */
[----:B------:R-:W0:Y:S01]  /*0070*/  LDCU UR9, c[0x0][0x38c] ;  /* 0x00007180ff0977ac */ /* 0x000e220008000800 */
[----:B------:R-:W-:Y:S01]  /*0080*/  CS2R R14, SRZ ;  /* 0x00000000000e7805 */ /* 0x000fe2000001ff00 */
[----:B------:R-:W1:Y:S01]  /*0090*/  LDCU.64 UR10, c[0x0][0x358] ;  /* 0x00006b00ff0a77ac */ /* 0x000e620008000a00 */
[----:B0-----:R-:W-:Y:S01]  /*00a0*/  ISETP.NE.AND P0, PT, RZ, UR9, PT ;  /* 0x00000009ff007c0c */ /* 0x001fe2000bf05270 */
[----:B------:R-:W-:-:S12]  /*00b0*/  USHF.R.S32.HI UR6, URZ, 0x1f, UR9 ;  /* 0x0000001fff067899 */ /* 0x000fd80008011409 */
[----:B-1----:R-:W-:Y:S05]  /*00c0*/  @!P0 BRA `(.L_x_6) ;  /* 0x0000000c00888947 */ /* 0x002fea0003800000 */
[----:B------:R-:W-:Y:S01]  /*00d0*/  UISETP.GE.U32.AND UP0, UPT, UR9, 0x10, UPT ;  /* 0x000000100900788c */ /* 0x000fe2000bf06070 */
[----:B------:R-:W-:Y:S02]  /*00e0*/  SHF.R.S32.HI R11, RZ, 0x1f, R10 ;  /* 0x0000001fff0b7819 */ /* 0x000fe4000001140a */
[----:B------:R-:W-:Y:S02]  /*00f0*/  CS2R R14, SRZ ;  /* 0x00000000000e7805 */ /* 0x000fe4000001ff00 */
[----:B------:R-:W-:Y:S01]  /*0100*/  SHF.R.S32.HI R3, RZ, 0x1f, R0 ;  /* 0x0000001fff037819 */ /* 0x000fe20000011400 */
[----:B------:R-:W-:Y:S01]  /*0110*/  ULOP3.LUT UP1, URZ, UR9, 0xf, URZ, 0xc0, !UPT ;  /* 0x0000000f09ff7892 */ /* 0x000fe2000f82c0ff */
[----:B------:R-:W-:Y:S01]  /*0120*/  UMOV UR4, URZ ;  /* 0x000000ff00047c82 */ /* 0x000fe20008000000 */
[----:B------:R-:W-:Y:S01]  /*0130*/  UMOV UR5, URZ ;  /* 0x000000ff00057c82 */ /* 0x000fe20008000000 */
[----:B------:R-:W-:Y:S08]  /*0140*/  BRA.U !UP0, `(.L_x_7) ;  /* 0x0000000508847547 */ /* 0x000ff0000b800000 */
[----:B------:R-:W0:Y:S01]  /*0150*/  LDCU.64 UR12, c[0x0][0x380] ;  /* 0x00007000ff0c77ac */ /* 0x000e220008000a00 */
[C-C-:B------:R-:W-:Y:S01]  /*0160*/  SHF.L.U64.HI R6, R0.reuse, 0x6, R3.reuse ;  /* 0x0000000600067819 */ /* 0x140fe20000010203 */
[C---:B------:R-:W-:Y:S01]  /*0170*/  IMAD.SHL.U32 R5, R0.reuse, 0x4, RZ ;  /* 0x0000000400057824 */ /* 0x040fe200078e00ff */
[----:B------:R-:W-:Y:S01]  /*0180*/  SHF.L.U64.HI R7, R0, 0x2, R3 ;  /* 0x0000000200077819 */ /* 0x000fe20000010203 */
[----:B------:R-:W-:Y:S01]  /*0190*/  ULOP3.LUT UR4, UR9, 0xfffffff0, URZ, 0xc0, !UPT ;  /* 0xfffffff009047892 */ /* 0x000fe2000f8ec0ff */
[----:B------:R-:W-:Y:S01]  /*01a0*/  CS2R R14, SRZ ;  /* 0x00000000000e7805 */ /* 0x000fe2000001ff00 */
[----:B------:R-:W-:Y:S01]  /*01b0*/  UMOV UR5, UR6 ;  /* 0x0000000600057c82 */ /* 0x000fe20008000000 */
[----:B------:R-:W-:-:S04]  /*01c0*/  UMOV UR8, UR6 ;  /* 0x0000000600087c82 */ /* 0x000fc80008000000 */
[----:B------:R-:W-:Y:S01]  /*01d0*/  UMOV UR7, UR4 ;  /* 0x0000000400077c82 */ /* 0x000fe20008000000 */
[----:B0-----:R-:W-:-:S04]  /*01e0*/  LEA R8, P1, R10, UR12, 0x2 ;  /* 0x0000000c0a087c11 */ /* 0x001fc8000f8210ff */
[----:B------:R-:W-:-:S09]  /*01f0*/  LEA.HI.X R2, R10, UR13, R11, 0x2, P1 ;  /* 0x0000000d0a027c11 */ /* 0x000fd200088f140b */
.L_x_8:
[----:B------:R-:W-:Y:S01]  /*0200*/  IMAD.MOV.U32 R9, RZ, RZ, R2 ;  /* 0x000000ffff097224 */ /* 0x000fe200078e0002 */
[----:B------:R-:W-:-:S04]  /*0210*/  IADD3 R16, P1, PT, R8, R5, RZ ;  /* 0x0000000508107210 */ /* 0x000fc80007f3e0ff */
[----:B------:R-:W2:Y:S01]  /*0220*/  LDG.E R27, desc[UR10][R8.64] ;  /* 0x0000000a081b7981 */ /* 0x000ea2000c1e1900 */
[----:B------:R-:W-:Y:S01]  /*0230*/  IMAD.X R17, R2, 0x1, R7, P1 ;  /* 0x0000000102117824 */ /* 0x000fe200008e0607 */
[----:B------:R-:W-:-:S04]  /*0240*/  IADD3 R24, P1, PT, R16, R5, RZ ;  /* 0x0000000510187210 */ /* 0x000fc80007f3e0ff */
[----:B------:R0:W3:Y:S01]  /*0250*/  LDG.E R18, desc[UR10][R16.64] ;  /* 0x0000000a10127981 */ /* 0x0000e2000c1e1900 */
[----:B------:R-:W-:-:S05]  /*0260*/  IMAD.X R25, R17, 0x1, R7, P1 ;  /* 0x0000000111197824 */ /* 0x000fca00008e0607 */
[----:B------:R-:W4:Y:S01]  /*0270*/  LDG.E R21, desc[UR10][R24.64] ;  /* 0x0000000a18157981 */ /* 0x000f22000c1e1900 */
[----:B------:R-:W-:-:S05]  /*0280*/  IADD3 R28, P1, PT, R24, R5, RZ ;  /* 0x00000005181c7210 */ /* 0x000fca0007f3e0ff */
[----:B------:R-:W-:-:S05]  /*0290*/  IMAD.X R29, R25, 0x1, R7, P1 ;  /* 0x00000001191d7824 */ /* 0x000fca00008e0607 */
[----:B------:R-:W5:Y:S01]  /*02a0*/  LDG.E R20, desc[UR10][R28.64] ;  /* 0x0000000a1c147981 */ /* 0x000f62000c1e1900 */
[----:B------:R-:W-:-:S05]  /*02b0*/  IADD3 R22, P1, PT, R28, R5, RZ ;  /* 0x000000051c167210 */ /* 0x000fca0007f3e0ff */
[----:B------:R-:W-:Y:S01]  /*02c0*/  IMAD.X R23, R29, 0x1, R7, P1 ;  /* 0x000000011d177824 */ /* 0x000fe200008e0607 */
[----:B------:R-:W-:-:S04]  /*02d0*/  IADD3 R12, P1, PT, R22, R5, RZ ;  /* 0x00000005160c7210 */ /* 0x000fc80007f3e0ff */
[----:B------:R-:W5:Y:S01]  /*02e0*/  LDG.E R9, desc[UR10][R22.64] ;  /* 0x0000000a16097981 */ /* 0x000f62000c1e1900 */
[----:B------:R-:W-:Y:S01]  /*02f0*/  IMAD.X R13, R23, 0x1, R7, P1 ;  /* 0x00000001170d7824 */ /* 0x000fe200008e0607 */
[----:B0-----:R-:W-:-:S04]  /*0300*/  IADD3 R16, P1, PT, R12, R5, RZ ;  /* 0x000000050c107210 */ /* 0x001fc80007f3e0ff */
[----:B------:R0:W5:Y:S01]  /*0310*/  LDG.E R26, desc[UR10][R12.64] ;  /* 0x0000000a0c1a7981 */ /* 0x000162000c1e1900 */
[----:B------:R-:W-:-:S05]  /*0320*/  IMAD.X R17, R13, 0x1, R7, P1 ;  /* 0x000000010d117824 */ /* 0x000fca00008e0607 */
[----:B------:R1:W5:Y:S01]  /*0330*/  LDG.E R4, desc[UR10][R16.64] ;  /* 0x0000000a10047981 */ /* 0x000362000c1e1900 */
[----:B0-----:R-:W-:-:S05]  /*0340*/  IADD3 R12, P1, PT, R16, R5, RZ ;  /* 0x00000005100c7210 */ /* 0x001fca0007f3e0ff */
[----:B------:R-:W-:Y:S01]  /*0350*/  IMAD.X R13, R17, 0x1, R7, P1 ;  /* 0x00000001110d7824 */ /* 0x000fe200008e0607 */
[----:B-1----:R-:W-:-:S04]  /*0360*/  IADD3 R16, P1, PT, R12, R5, RZ ;  /* 0x000000050c107210 */ /* 0x002fc80007f3e0ff */
        /* <DEDUP_REMOVED lines=11> */
[----:B--2---:R-:W0:Y:S08]  /*0420*/  F2F.F64.F32 R28, R27 ;  /* 0x0000001b001c7310 */ /* 0x004e300000201800 */
[----:B---3--:R-:W1:Y:S01]  /*0430*/  F2F.F64.F32 R18, R18 ;  /* 0x0000001200127310 */ /* 0x008e620000201800 */
[----:B0-----:R-:W-:-:S07]  /*0440*/  DADD R28, R28, R14 ;  /* 0x000000001c1c7229 */ /* 0x001fce000000000e */
[----:B----4-:R0:W2:Y:S01]  /*0450*/  F2F.F64.F32 R14, R21 ;  /* 0x00000015000e7310 */ /* 0x0100a20000201800 */
[----:B-1----:R-:W-:Y:S01]  /*0460*/  DADD R16, R28, R18 ;  /* 0x000000001c107229 */ /* 0x002fe20000000012 */
[-C--:B------:R-:W-:Y:S01]  /*0470*/  IADD3 R18, P1, PT, R12, R5.reuse, RZ ;  /* 0x000000050c127210 */ /* 0x080fe20007f3e0ff */
[----:B0-----:R2:W3:Y:S04]  /*0480*/  LDG.E R21, desc[UR10][R12.64] ;  /* 0x0000000a0c157981 */ /* 0x0014e8000c1e1900 */
[--C-:B------:R-:W-:Y:S02]  /*0490*/  IMAD.X R19, R13, 0x1, R7.reuse, P1 ;  /* 0x000000010d137824 */ /* 0x100fe400008e0607 */
[----:B--2---:R-:W-:Y:S01]  /*04a0*/  DADD R12, R16, R14 ;  /* 0x00000000100c7229 */ /* 0x004fe2000000000e */
[----:B-----5:R0:W1:Y:S01]  /*04b0*/  F2F.F64.F32 R14, R20 ;  /* 0x00000014000e7310 */ /* 0x0200620000201800 */
[-C--:B------:R-:W-:Y:S01]  /*04c0*/  IADD3 R16, P1, PT, R18, R5.reuse, RZ ;  /* 0x0000000512107210 */ /* 0x080fe20007f3e0ff */
[----:B0-----:R0:W2:Y:S04]  /*04d0*/  LDG.E R20, desc[UR10][R18.64] ;  /* 0x0000000a12147981 */ /* 0x0010a8000c1e1900 */
[----:B------:R-:W-:Y:S01]  /*04e0*/  IMAD.X R17, R19, 0x1, R7, P1 ;  /* 0x0000000113117824 */ /* 0x000fe200008e0607 */
[----:B0-----:R-:W-:-:S04]  /*04f0*/  IADD3 R18, P1, PT, R16, R5, RZ ;  /* 0x0000000510127210 */ /* 0x001fc80007f3e0ff */
[----:B------:R-:W4:Y:S01]  /*0500*/  LDG.E R16, desc[UR10][R16.64] ;  /* 0x0000000a10107981 */ /* 0x000f22000c1e1900 */
[----:B-1----:R-:W-:Y:S01]  /*0510*/  DADD R14, R12, R14 ;  /* 0x000000000c0e7229 */ /* 0x002fe2000000000e */
[----:B------:R-:W-:Y:S01]  /*0520*/  IMAD.X R19, R17, 0x1, R7, P1 ;  /* 0x0000000111137824 */ /* 0x000fe200008e0607 */
[----:B------:R-:W-:-:S04]  /*0530*/  IADD3 R12, P1, PT, R18, R5, RZ ;  /* 0x00000005120c7210 */ /* 0x000fc80007f3e0ff */
[----:B------:R-:W5:Y:S01]  /*0540*/  LDG.E R17, desc[UR10][R18.64] ;  /* 0x0000000a12117981 */ /* 0x000f62000c1e1900 */
[----:B------:R-:W-:-:S05]  /*0550*/  IMAD.X R13, R19, 0x1, R7, P1 ;  /* 0x00000001130d7824 */ /* 0x000fca00008e0607 */
[----:B------:R0:W5:Y:S01]  /*0560*/  LDG.E R18, desc[UR10][R12.64] ;  /* 0x0000000a0c127981 */ /* 0x000162000c1e1900 */
[----:B------:R-:W-:Y:S08]  /*0570*/  F2F.F64.F32 R26, R26 ;  /* 0x0000001a001a7310 */ /* 0x000ff00000201800 */
[----:B0-----:R-:W0:Y:S02]  /*0580*/  F2F.F64.F32 R12, R9 ;  /* 0x00000009000c7310 */ /* 0x001e240000201800 */
[----:B0-----:R-:W-:-:S06]  /*0590*/  DADD R12, R14, R12 ;  /* 0x000000000e0c7229 */ /* 0x001fcc000000000c */
[----:B------:R-:W0:Y:S02]  /*05a0*/  F2F.F64.F32 R14, R4 ;  /* 0x00000004000e7310 */ /* 0x000e240000201800 */
[----:B------:R-:W-:-:S06]  /*05b0*/  DADD R12, R12, R26 ;  /* 0x000000000c0c7229 */ /* 0x000fcc000000001a */
[----:B------:R-:W1:Y:S02]  /*05c0*/  F2F.F64.F32 R26, R25 ;  /* 0x00000019001a7310 */ /* 0x000e640000201800 */
[----:B0-----:R-:W-:-:S06]  /*05d0*/  DADD R12, R12, R14 ;  /* 0x000000000c0c7229 */ /* 0x001fcc000000000e */
[----:B------:R-:W0:Y:S02]  /*05e0*/  F2F.F64.F32 R24, R24 ;  /* 0x0000001800187310 */ /* 0x000e240000201800 */
[----:B-1----:R-:W-:-:S06]  /*05f0*/  DADD R12, R12, R26 ;  /* 0x000000000c0c7229 */ /* 0x002fcc000000001a */
[----:B------:R-:W1:Y:S02]  /*0600*/  F2F.F64.F32 R14, R23 ;  /* 0x00000017000e7310 */ /* 0x000e640000201800 */
[----:B0-----:R-:W-:-:S06]  /*0610*/  DADD R12, R12, R24 ;  /* 0x000000000c0c7229 */ /* 0x001fcc0000000018 */
[----:B------:R-:W0:Y:S02]  /*0620*/  F2F.F64.F32 R22, R22 ;  /* 0x0000001600167310 */ /* 0x000e240000201800 */
[----:B-1----:R-:W-:-:S08]  /*0630*/  DADD R12, R12, R14 ;  /* 0x000000000c0c7229 */ /* 0x002fd0000000000e */
[----:B0-----:R-:W-:Y:S01]  /*0640*/  DADD R12, R12, R22 ;  /* 0x000000000c0c7229 */ /* 0x001fe20000000016 */
[----:B------:R-:W-:-:S04]  /*0650*/  UIADD3 UR7, UP0, UPT, UR7, -0x10, URZ ;  /* 0xfffffff007077890 */ /* 0x000fc8000ff1e0ff */
[----:B------:R-:W-:Y:S02]  /*0660*/  UIADD3.X UR8, UPT, UPT, UR8, -0x1, URZ, UP0, !UPT ;  /* 0xffffffff08087890 */ /* 0x000fe400087fe4ff */
[----:B------:R-:W-:-:S04]  /*0670*/  UISETP.NE.U32.AND UP0, UPT, UR7, URZ, UPT ;  /* 0x000000ff0700728c */ /* 0x000fc8000bf05070 */
[----:B------:R-:W-:Y:S01]  /*0680*/  UISETP.NE.AND.EX UP0, UPT, UR8, URZ, UPT, UP0 ;  /* 0x000000ff0800728c */ /* 0x000fe2000bf05300 */
[----:B------:R-:W-:-:S05]  /*0690*/  LEA R8, P1, R0, R8, 0x6 ;  /* 0x0000000800087211 */ /* 0x000fca00078230ff */
[----:B------:R-:W-:Y:S01]  /*06a0*/  IMAD.X R2, R2, 0x1, R6, P1 ;  /* 0x0000000102027824 */ /* 0x000fe200008e0606 */
[----:B---3--:R-:W0:Y:S08]  /*06b0*/  F2F.F64.F32 R14, R21 ;  /* 0x00000015000e7310 */ /* 0x008e300000201800 */
[----:B--2---:R-:W1:Y:S01]  /*06c0*/  F2F.F64.F32 R26, R20 ;  /* 0x00000014001a7310 */ /* 0x004e620000201800 */
[----:B0-----:R-:W-:-:S07]  /*06d0*/  DADD R14, R12, R14 ;  /* 0x000000000c0e7229 */ /* 0x001fce000000000e */
[----:B----4-:R-:W0:Y:S01]  /*06e0*/  F2F.F64.F32 R12, R16 ;  /* 0x00000010000c7310 */ /* 0x010e220000201800 */
[----:B-1----:R-:W-:-:S07]  /*06f0*/  DADD R14, R14, R26 ;  /* 0x000000000e0e7229 */ /* 0x002fce000000001a */
[----:B-----5:R-:W1:Y:S01]  /*0700*/  F2F.F64.F32 R24, R17 ;  /* 0x0000001100187310 */ /* 0x020e620000201800 */
[----:B0-----:R-:W-:-:S07]  /*0710*/  DADD R12, R14, R12 ;  /* 0x000000000e0c7229 */ /* 0x001fce000000000c */
[----:B------:R-:W0:Y:S01]  /*0720*/  F2F.F64.F32 R18, R18 ;  /* 0x0000001200127310 */ /* 0x000e220000201800 */
[----:B-1----:R-:W-:-:S08]  /*0730*/  DADD R12, R12, R24 ;  /* 0x000000000c0c7229 */ /* 0x002fd00000000018 */
[----:B0-----:R-:W-:Y:S01]  /*0740*/  DADD R14, R12, R18 ;  /* 0x000000000c0e7229 */ /* 0x001fe20000000012 */
[----:B------:R-:W-:Y:S10]  /*0750*/  BRA.U UP0, `(.L_x_8) ;  /* 0xfffffff900a87547 */ /* 0x000ff4000b83ffff */
.L_x_7:
[----:B------:R-:W-:Y:S05]  /*0760*/  BRA.U !UP1, `(.L_x_6) ;  /* 0x0000000509e07547 */ /* 0x000fea000b800000 */
[----:B------:R-:W-:Y:S02]  /*0770*/  ULOP3.LUT UR7, UR9, 0xf, URZ, 0xc0, !UPT ;  /* 0x0000000f09077892 */ /* 0x000fe4000f8ec0ff */
[----:B------:R-:W-:Y:S02]  /*0780*/  ULOP3.LUT UP1, URZ, UR9, 0x7, URZ, 0xc0, !UPT ;  /* 0x0000000709ff7892 */ /* 0x000fe4000f82c0ff */
[----:B------:R-:W-:-:S04]  /*0790*/  UIADD3 UR7, UP0, UPT, UR7, -0x1, URZ ;  /* 0xffffffff07077890 */ /* 0x000fc8000ff1e0ff */
[----:B------:R-:W-:Y:S02]  /*07a0*/  UIADD3.X UR8, UPT, UPT, URZ, -0x1, URZ, UP0, !UPT ;  /* 0xffffffffff087890 */ /* 0x000fe400087fe4ff */
[----:B------:R-:W-:-:S04]  /*07b0*/  UISETP.GE.U32.AND UP0, UPT, UR7, 0x7, UPT ;  /* 0x000000070700788c */ /* 0x000fc8000bf06070 */
[----:B------:R-:W-:-:S09]  /*07c0*/  UISETP.GE.U32.AND.EX UP0, UPT, UR8, URZ, UPT, UP0 ;  /* 0x000000ff0800728c */ /* 0x000fd2000bf06100 */
[----:B------:R-:W-:Y:S05]  /*07d0*/  BRA.U !UP0, `(.L_x_9) ;  /* 0x0000000108c47547 */ /* 0x000fea000b800000 */
[----:B------:R-:W0:Y:S01]  /*07e0*/  LDCU.64 UR12, c[0x0][0x380] ;  /* 0x00007000ff0c77ac */ /* 0x000e220008000a00 */
[C---:B------:R-:W-:Y:S01]  /*07f0*/  IMAD R2, R0.reuse, UR5, RZ ;  /* 0x0000000500027c24 */ /* 0x040fe2000f8e02ff */
[C---:B------:R-:W-:Y:S01]  /*0800*/  SHF.L.U64.HI R21, R0.reuse, 0x2, R3 ;  /* 0x0000000200157819 */ /* 0x040fe20000010203 */
[----:B------:R-:W-:-:S04]  /*0810*/  IMAD.WIDE.U32 R4, R0, UR4, R10 ;  /* 0x0000000400047c25 */ /* 0x000fc8000f8e000a */
[----:B------:R-:W-:Y:S02]  /*0820*/  IMAD R7, R3, UR4, R2 ;  /* 0x0000000403077c24 */ /* 0x000fe4000f8e0202 */
[----:B------:R-:W-:Y:S02]  /*0830*/  IMAD.SHL.U32 R17, R0, 0x4, RZ ;  /* 0x0000000400117824 */ /* 0x000fe400078e00ff */
[----:B------:R-:W-:Y:S01]  /*0840*/  IMAD.IADD R5, R5, 0x1, R7 ;  /* 0x0000000105057824 */ /* 0x000fe200078e0207 */
[----:B0-----:R-:W-:-:S04]  /*0850*/  LEA R18, P1, R4, UR12, 0x2 ;  /* 0x0000000c04127c11 */ /* 0x001fc8000f8210ff */
[----:B------:R-:W-:Y:S02]  /*0860*/  LEA.HI.X R19, R4, UR13, R5, 0x2, P1 ;  /* 0x0000000d04137c11 */ /* 0x000fe400088f1405 */
[----:B------:R-:W-:-:S03]  /*0870*/  IADD3 R4, P1, PT, R18, R17, RZ ;  /* 0x0000001112047210 */ /* 0x000fc60007f3e0ff */
[----:B------:R0:W2:Y:S02]  /*0880*/  LDG.E R13, desc[UR10][R18.64] ;  /* 0x0000000a120d7981 */ /* 0x0000a4000c1e1900 */
[----:B------:R-:W-:Y:S01]  /*0890*/  IMAD.X R5, R19, 0x1, R21, P1 ;  /* 0x0000000113057824 */ /* 0x000fe200008e0615 */
[----:B------:R-:W-:-:S04]  /*08a0*/  IADD3 R22, P1, PT, R4, R17, RZ ;  /* 0x0000001104167210 */ /* 0x000fc80007f3e0ff */
[----:B------:R1:W3:Y:S01]  /*08b0*/  LDG.E R12, desc[UR10][R4.64] ;  /* 0x0000000a040c7981 */ /* 0x0002e2000c1e1900 */
[----:B------:R-:W-:Y:S01]  /*08c0*/  IMAD.X R23, R5, 0x1, R21, P1 ;  /* 0x0000000105177824 */ /* 0x000fe200008e0615 */
[----:B------:R-:W-:-:S04]  /*08d0*/  IADD3 R24, P1, PT, R22, R17, RZ ;  /* 0x0000001116187210 */ /* 0x000fc80007f3e0ff */
[----:B------:R4:W5:Y:S01]  /*08e0*/  LDG.E R9, desc[UR10][R22.64] ;  /* 0x0000000a16097981 */ /* 0x000962000c1e1900 */
[----:B------:R-:W-:Y:S01]  /*08f0*/  IMAD.X R25, R23, 0x1, R21, P1 ;  /* 0x0000000117197824 */ /* 0x000fe200008e0615 */
[----:B------:R-:W-:-:S04]  /*0900*/  IADD3 R26, P1, PT, R24, R17, RZ ;  /* 0x00000011181a7210 */ /* 0x000fc80007f3e0ff */
[----:B------:R-:W5:Y:S01]  /*0910*/  LDG.E R7, desc[UR10][R24.64] ;  /* 0x0000000a18077981 */ /* 0x000f62000c1e1900 */
[----:B------:R-:W-:Y:S01]  /*0920*/  IMAD.X R27, R25, 0x1, R21, P1 ;  /* 0x00000001191b7824 */ /* 0x000fe200008e0615 */
[----:B0-----:R-:W-:-:S04]  /*0930*/  IADD3 R18, P1, PT, R26, R17, RZ ;  /* 0x000000111a127210 */ /* 0x001fc80007f3e0ff */
[----:B------:R-:W5:Y:S01]  /*0940*/  LDG.E R6, desc[UR10][R26.64] ;  /* 0x0000000a1a067981 */ /* 0x000f62000c1e1900 */
[----:B------:R-:W-:Y:S01]  /*0950*/  IMAD.X R19, R27, 0x1, R21, P1 ;  /* 0x000000011b137824 */ /* 0x000fe200008e0615 */
[----:B-1----:R-:W-:-:S04]  /*0960*/  IADD3 R4, P1, PT, R18, R17, RZ ;  /* 0x0000001112047210 */ /* 0x002fc80007f3e0ff */
[----:B------:R0:W5:Y:S01]  /*0970*/  LDG.E R2, desc[UR10][R18.64] ;  /* 0x0000000a12027981 */ /* 0x000162000c1e1900 */
[----:B------:R-:W-:Y:S01]  /*0980*/  IMAD.X R5, R19, 0x1, R21, P1 ;  /* 0x0000000113057824 */ /* 0x000fe200008e0615 */
[----:B----4-:R-:W-:-:S04]  /*0990*/  IADD3 R22, P1, PT, R4, R17, RZ ;  /* 0x0000001104167210 */ /* 0x010fc80007f3e0ff */
[----:B------:R-:W4:Y:S01]  /*09a0*/  LDG.E R4, desc[UR10][R4.64] ;  /* 0x0000000a04047981 */ /* 0x000f22000c1e1900 */
[----:B------:R-:W-:-:S05]  /*09b0*/  IMAD.X R23, R5, 0x1, R21, P1 ;  /* 0x0000000105177824 */ /* 0x000fca00008e0615 */
[----:B------:R-:W4:Y:S01]  /*09c0*/  LDG.E R8, desc[UR10][R22.64] ;  /* 0x0000000a16087981 */ /* 0x000f22000c1e1900 */
[----:B------:R-:W-:-:S04]  /*09d0*/  UIADD3 UR4, UP0, UPT, UR4, 0x8, URZ ;  /* 0x0000000804047890 */ /* 0x000fc8000ff1e0ff */
[----:B------:R-:W-:Y:S01]  /*09e0*/  UIADD3.X UR5, UPT, UPT, URZ, UR5, URZ, UP0, !UPT ;  /* 0x00000005ff057290 */ /* 0x000fe200087fe4ff */
[----:B--2---:R-:W1:Y:S08]  /*09f0*/  F2F.F64.F32 R16, R13 ;  /* 0x0000000d00107310 */ /* 0x004e700000201800 */
[----:B---3--:R-:W2:Y:S01]  /*0a00*/  F2F.F64.F32 R20, R12 ;  /* 0x0000000c00147310 */ /* 0x008ea20000201800 */
[----:B-1----:R-:W-:-:S07]  /*0a10*/  DADD R16, R14, R16 ;  /* 0x000000000e107229 */ /* 0x002fce0000000010 */
[----:B-----5:R-:W1:Y:S01]  /*0a20*/  F2F.F64.F32 R14, R9 ;  /* 0x00000009000e7310 */ /* 0x020e620000201800 */
[----:B--2---:R-:W-:-:S07]  /*0a30*/  DADD R16, R16, R20 ;  /* 0x0000000010107229 */ /* 0x004fce0000000014 */
[----:B0-----:R-:W0:Y:S01]  /*0a40*/  F2F.F64.F32 R18, R7 ;  /* 0x0000000700127310 */ /* 0x001e220000201800 */
[----:B-1----:R-:W-:-:S07]  /*0a50*/  DADD R14, R16, R14 ;  /* 0x00000000100e7229 */ /* 0x002fce000000000e */
[----:B------:R-:W1:Y:S01]  /*0a60*/  F2F.F64.F32 R16, R6 ;  /* 0x0000000600107310 */ /* 0x000e620000201800 */
[----:B0-----:R-:W-:-:S07]  /*0a70*/  DADD R14, R14, R18 ;  /* 0x000000000e0e7229 */ /* 0x001fce0000000012 */
[----:B------:R-:W0:Y:S01]  /*0a80*/  F2F.F64.F32 R18, R2 ;  /* 0x0000000200127310 */ /* 0x000e220000201800 */
[----:B-1----:R-:W-:-:S07]  /*0a90*/  DADD R14, R14, R16 ;  /* 0x000000000e0e7229 */ /* 0x002fce0000000010 */
[----:B----4-:R-:W1:Y:S01]  /*0aa0*/  F2F.F64.F32 R4, R4 ;  /* 0x0000000400047310 */ /* 0x010e620000201800 */
[----:B0-----:R-:W-:-:S07]  /*0ab0*/  DADD R14, R14, R18 ;  /* 0x000000000e0e7229 */ /* 0x001fce0000000012 */
[----:B------:R-:W0:Y:S01]  /*0ac0*/  F2F.F64.F32 R12, R8 ;  /* 0x00000008000c7310 */ /* 0x000e220000201800 */
[----:B-1----:R-:W-:-:S08]  /*0ad0*/  DADD R14, R14, R4 ;  /* 0x000000000e0e7229 */ /* 0x002fd00000000004 */
[----:B0-----:R-:W-:-:S11]  /*0ae0*/  DADD R14, R14, R12 ;  /* 0x000000000e0e7229 */ /* 0x001fd6000000000c */
.L_x_9:
        /* <DEDUP_REMOVED lines=9> */
[C---:B------:R-:W-:Y:S02]  /*0b80*/  IMAD R2, R0.reuse, UR5, RZ ;  /* 0x0000000500027c24 */ /* 0x040fe4000f8e02ff */
[----:B------:R-:W-:Y:S02]  /*0b90*/  IMAD.MOV.U32 R4, RZ, RZ, R10 ;  /* 0x000000ffff047224 */ /* 0x000fe400078e000a */
[----:B------:R-:W-:Y:S02]  /*0ba0*/  IMAD.MOV.U32 R5, RZ, RZ, R11 ;  /* 0x000000ffff057224 */ /* 0x000fe400078e000b */
[----:B------:R-:W-:Y:S02]  /*0bb0*/  IMAD R7, R3, UR4, R2 ;  /* 0x0000000403077c24 */ /* 0x000fe4000f8e0202 */
[----:B------:R-:W-:-:S04]  /*0bc0*/  IMAD.WIDE.U32 R4, R0, UR4, R4 ;  /* 0x0000000400047c25 */ /* 0x000fc8000f8e0004 */
[----:B------:R-:W-:Y:S01]  /*0bd0*/  IMAD.IADD R7, R5, 0x1, R7 ;  /* 0x0000000105077824 */ /* 0x000fe200078e0207 */
[C---:B------:R-:W-:Y:S01]  /*0be0*/  SHF.L.U64.HI R5, R0.reuse, 0x2, R3 ;  /* 0x0000000200057819 */ /* 0x040fe20000010203 */
[----:B------:R-:W-:Y:S01]  /*0bf0*/  IMAD.SHL.U32 R19, R0, 0x4, RZ ;  /* 0x0000000400137824 */ /* 0x000fe200078e00ff */
[----:B0-----:R-:W-:-:S04]  /*0c00*/  LEA R6, P1, R4, UR12, 0x2 ;  /* 0x0000000c04067c11 */ /* 0x001fc8000f8210ff */
[----:B------:R-:W-:Y:S02]  /*0c10*/  LEA.HI.X R7, R4, UR13, R7, 0x2, P1 ;  /* 0x0000000d04077c11 */ /* 0x000fe400088f1407 */
[----:B------:R-:W-:-:S03]  /*0c20*/  IADD3 R8, P1, PT, R6, R19, RZ ;  /* 0x0000001306087210 */ /* 0x000fc60007f3e0ff */
[----:B------:R-:W2:Y:S02]  /*0c30*/  LDG.E R2, desc[UR10][R6.64] ;  /* 0x0000000a06027981 */ /* 0x000ea4000c1e1900 */
[----:B------:R-:W-:Y:S01]  /*0c40*/  IMAD.X R9, R7, 0x1, R5, P1 ;  /* 0x0000000107097824 */ /* 0x000fe200008e0605 */
[----:B------:R-:W-:-:S04]  /*0c50*/  IADD3 R16, P1, PT, R8, R19, RZ ;  /* 0x0000001308107210 */ /* 0x000fc80007f3e0ff */
[----:B------:R-:W3:Y:S01]  /*0c60*/  LDG.E R12, desc[UR10][R8.64] ;  /* 0x0000000a080c7981 */ /* 0x000ee2000c1e1900 */
[----:B------:R-:W-:Y:S01]  /*0c70*/  IMAD.X R17, R9, 0x1, R5, P1 ;  /* 0x0000000109117824 */ /* 0x000fe200008e0605 */
[----:B------:R-:W-:-:S04]  /*0c80*/  IADD3 R18, P1, PT, R16, R19, RZ ;  /* 0x0000001310127210 */ /* 0x000fc80007f3e0ff */
[----:B------:R-:W4:Y:S01]  /*0c90*/  LDG.E R16, desc[UR10][R16.64] ;  /* 0x0000000a10107981 */ /* 0x000f22000c1e1900 */
[----:B------:R-:W-:-:S05]  /*0ca0*/  IMAD.X R19, R17, 0x1, R5, P1 ;  /* 0x0000000111137824 */ /* 0x000fca00008e0605 */
[----:B------:R-:W5:Y:S01]  /*0cb0*/  LDG.E R18, desc[UR10][R18.64] ;  /* 0x0000000a12127981 */ /* 0x000f62000c1e1900 */
[----:B------:R-:W-:-:S04]  /*0cc0*/  UIADD3 UR4, UP0, UPT, UR4, 0x4, URZ ;  /* 0x0000000404047890 */ /* 0x000fc8000ff1e0ff */
[----:B------:R-:W-:Y:S01]  /*0cd0*/  UIADD3.X UR5, UPT, UPT, URZ, UR5, URZ, UP0, !UPT ;  /* 0x00000005ff057290 */ /* 0x000fe200087fe4ff */
[----:B--2---:R-:W0:Y:S08]  /*0ce0*/  F2F.F64.F32 R4, R2 ;  /* 0x0000000200047310 */ /* 0x004e300000201800 */
[----:B---3--:R-:W1:Y:S01]  /*0cf0*/  F2F.F64.F32 R12, R12 ;  /* 0x0000000c000c7310 */ /* 0x008e620000201800 */
[----:B0-----:R-:W-:-:S07]  /*0d00*/  DADD R4, R14, R4 ;  /* 0x000000000e047229 */ /* 0x001fce0000000004 */
[----:B----4-:R-:W0:Y:S01]  /*0d10*/  F2F.F64.F32 R6, R16 ;  /* 0x0000001000067310 */ /* 0x010e220000201800 */
[----:B-1----:R-:W-:-:S07]  /*0d20*/  DADD R4, R4, R12 ;  /* 0x0000000004047229 */ /* 0x002fce000000000c */
[----:B-----5:R-:W1:Y:S01]  /*0d30*/  F2F.F64.F32 R14, R18 ;  /* 0x00000012000e7310 */ /* 0x020e620000201800 */
[----:B0-----:R-:W-:-:S08]  /*0d40*/  DADD R4, R4, R6 ;  /* 0x0000000004047229 */ /* 0x001fd00000000006 */
[----:B-1----:R-:W-:-:S11]  /*0d50*/  DADD R14, R4, R14 ;  /* 0x00000000040e7229 */ /* 0x002fd6000000000e */
.L_x_10:
[----:B------:R-:W-:Y:S05]  /*0d60*/  BRA.U !UP1, `(.L_x_6) ;  /* 0x0000000109607547 */ /* 0x000fea000b800000 */
[----:B------:R-:W0:Y:S01]  /*0d70*/  LDCU.64 UR12, c[0x0][0x380] ;  /* 0x00007000ff0c77ac */ /* 0x000e220008000a00 */
[C---:B------:R-:W-:Y:S02]  /*0d80*/  IMAD R2, R0.reuse, UR5, RZ ;  /* 0x0000000500027c24 */ /* 0x040fe4000f8e02ff */
[----:B------:R-:W-:Y:S01]  /*0d90*/  IMAD.MOV.U32 R4, RZ, RZ, R10 ;  /* 0x000000ffff047224 */ /* 0x000fe200078e000a */
[----:B------:R-:W-:Y:S01]  /*0da0*/  ULOP3.LUT UR5, UR9, 0x3, URZ, 0xc0, !UPT ;  /* 0x0000000309057892 */ /* 0x000fe2000f8ec0ff */
[----:B------:R-:W-:Y:S02]  /*0db0*/  IMAD.MOV.U32 R5, RZ, RZ, R11 ;  /* 0x000000ffff057224 */ /* 0x000fe400078e000b */
[----:B------:R-:W-:Y:S02]  /*0dc0*/  IMAD R9, R3, UR4, R2 ;  /* 0x0000000403097c24 */ /* 0x000fe4000f8e0202 */
[----:B------:R-:W-:Y:S01]  /*0dd0*/  IMAD.WIDE.U32 R4, R0, UR4, R4 ;  /* 0x0000000400047c25 */ /* 0x000fe2000f8e0004 */
[----:B------:R-:W-:-:S03]  /*0de0*/  UMOV UR4, URZ ;  /* 0x000000ff00047c82 */ /* 0x000fc60008000000 */
[----:B------:R-:W-:Y:S01]  /*0df0*/  IMAD.IADD R5, R5, 0x1, R9 ;  /* 0x0000000105057824 */ /* 0x000fe200078e0209 */
[----:B------:R-:W-:Y:S02]  /*0e00*/  SHF.L.U64.HI R9, R0, 0x2, R3 ;  /* 0x0000000200097819 */ /* 0x000fe40000010203 */
[----:B0-----:R-:W-:-:S04]  /*0e10*/  LEA R7, P1, R4, UR12, 0x2 ;  /* 0x0000000c04077c11 */ /* 0x001fc8000f8210ff */
[----:B------:R-:W-:-:S09]  /*0e20*/  LEA.HI.X R6, R4, UR13, R5, 0x2, P1 ;  /* 0x0000000d04067c11 */ /* 0x000fd200088f1405 */
.L_x_11:
[----:B------:R-:W-:Y:S02]  /*0e30*/  IMAD.MOV.U32 R4, RZ, RZ, R7 ;  /* 0x000000ffff047224 */ /* 0x000fe400078e0007 */
[----:B------:R-:W-:-:S05]  /*0e40*/  IMAD.MOV.U32 R5, RZ, RZ, R6 ;  /* 0x000000ffff057224 */ /* 0x000fca00078e0006 */
[----:B------:R-:W2:Y:S01]  /*0e50*/  LDG.E R2, desc[UR10][R4.64] ;  /* 0x0000000a04027981 */ /* 0x000ea2000c1e1900 */
[----:B------:R-:W-:Y:S01]  /*0e60*/  UIADD3 UR5, UP0, UPT, UR5, -0x1, URZ ;  /* 0xffffffff05057890 */ /* 0x000fe2000ff1e0ff */
[----:B------:R-:W-:-:S03]  /*0e70*/  LEA R7, P1, R0, R7, 0x2 ;  /* 0x0000000700077211 */ /* 0x000fc600078210ff */
[----:B------:R-:W-:Y:S02]  /*0e80*/  UIADD3.X UR4, UPT, UPT, UR4, -0x1, URZ, UP0, !UPT ;  /* 0xffffffff04047890 */ /* 0x000fe400087fe4ff */
[----:B------:R-:W-:Y:S01]  /*0e90*/  UISETP.NE.U32.AND UP0, UPT, UR5, URZ, UPT ;  /* 0x000000ff0500728c */ /* 0x000fe2000bf05070 */
[----:B------:R-:W-:-:S03]  /*0ea0*/  IMAD.X R6, R6, 0x1, R9, P1 ;  /* 0x0000000106067824 */ /* 0x000fc600008e0609 */
[----:B------:R-:W-:Y:S01]  /*0eb0*/  UISETP.NE.AND.EX UP0, UPT, UR4, URZ, UPT, UP0 ;  /* 0x000000ff0400728c */ /* 0x000fe2000bf05300 */
[----:B--2---:R-:W0:Y:S02]  /*0ec0*/  F2F.F64.F32 R2, R2 ;  /* 0x0000000200027310 */ /* 0x004e240000201800 */
[----:B0-----:R-:W-:-:S06]  /*0ed0*/  DADD R14, R2, R14 ;  /* 0x00000000020e7229 */ /* 0x001fcc000000000e */
[----:B------:R-:W-:Y:S05]  /*0ee0*/  BRA.U UP0, `(.L_x_11) ;  /* 0xfffffffd00d07547 */ /* 0x000fea000b83ffff */
.L_x_6:
[----:B------:R-:W-:Y:S05]  /*0ef0*/  @!P0 EXIT ;  /* 0x000000000000894d */ /* 0x000fea0003800000 */
[----:B------:R-:W0:Y:S01]  /*0f00*/  I2F.F64 R8, UR9 ;  /* 0x0000000900087d12 */ /* 0x000e220008201c00 */
[----:B------:R-:W-:Y:S01]  /*0f10*/  IMAD.MOV.U32 R2, RZ, RZ, 0x1 ;  /* 0x00000001ff027424 */ /* 0x000fe200078e00ff */
[----:B------:R-:W-:Y:S01]  /*0f20*/  FSETP.GEU.AND P1, PT, |R15|, 6.5827683646048100446e-37, PT ;  /* 0x036000000f00780b */ /* 0x000fe20003f2e200 */
[----:B------:R-:W-:Y:S05]  /*0f30*/  BSSY.RECONVERGENT B0, `(.L_x_12) ;  /* 0x0000011000007945 */ /* 0x000fea0003800200 */
[----:B0-----:R-:W0:Y:S02]  /*0f40*/  MUFU.RCP64H R3, R9 ;  /* 0x0000000900037308 */ /* 0x001e240000001800 */
[----:B0-----:R-:W-:-:S08]  /*0f50*/  DFMA R4, -R8, R2, 1 ;  /* 0x3ff000000804742b */ /* 0x001fd00000000102 */
[----:B------:R-:W-:-:S08]  /*0f60*/  DFMA R4, R4, R4, R4 ;  /* 0x000000040404722b */ /* 0x000fd00000000004 */
[----:B------:R-:W-:-:S08]  /*0f70*/  DFMA R4, R2, R4, R2 ;  /* 0x000000040204722b */ /* 0x000fd00000000002 */
[----:B------:R-:W-:-:S08]  /*0f80*/  DFMA R2, -R8, R4, 1 ;  /* 0x3ff000000802742b */ /* 0x000fd00000000104 */
[----:B------:R-:W-:-:S08]  /*0f90*/  DFMA R2, R4, R2, R4 ;  /* 0x000000020402722b */ /* 0x000fd00000000004 */
[----:B------:R-:W-:-:S08]  /*0fa0*/  DMUL R6, R2, R14 ;  /* 0x0000000e02067228 */ /* 0x000fd00000000000 */
[----:B------:R-:W-:-:S08]  /*0fb0*/  DFMA R4, -R8, R6, R14 ;  /* 0x000000060804722b */ /* 0x000fd0000000010e */
[----:B------:R-:W-:-:S10]  /*0fc0*/  DFMA R6, R2, R4, R6 ;  /* 0x000000040206722b */ /* 0x000fd40000000006 */
[----:B------:R-:W-:-:S05]  /*0fd0*/  FFMA R0, RZ, R9, R7 ;  /* 0x00000009ff007223 */ /* 0x000fca0000000007 */
[----:B------:R-:W-:-:S13]  /*0fe0*/  FSETP.GT.AND P0, PT, |R0|, 1.469367938527859385e-39, PT ;  /* 0x001000000000780b */ /* 0x000fda0003f04200 */
[----:B------:R-:W-:Y:S05]  /*0ff0*/  @P0 BRA P1, `(.L_x_13) ;  /* 0x0000000000100947 */ /* 0x000fea0000800000 */
[----:B------:R-:W-:Y:S01]  /*1000*/  IMAD.MOV.U32 R4, RZ, RZ, R14 ;  /* 0x000000ffff047224 */ /* 0x000fe200078e000e */
[----:B------:R-:W-:Y:S01]  /*1010*/  MOV R0, 0x1040 ;  /* 0x0000104000007802 */ /* 0x000fe20000000f00 */
[----:B------:R-:W-:-:S07]  /*1020*/  IMAD.MOV.U32 R5, RZ, RZ, R15 ;  /* 0x000000ffff057224 */ /* 0x000fce00078e000f */
[----:B------:R-:W-:Y:S05]  /*1030*/  CALL.REL.NOINC `($__internal_0_$__cuda_sm20_div_rn_f64_full) ;  /* 0x0000000400bc7944 */ /* 0x000fea0003c00000 */
.L_x_13:
[----:B------:R-:W-:Y:S05]  /*1040*/  BSYNC.RECONVERGENT B0 ;  /* 0x0000000000007941 */ /* 0x000fea0003800200 */
.L_x_12:
[----:B------:R-:W0:Y:S01]  /*1050*/  LDC.64 R8, c[0x0][0x388] ;  /* 0x0000e200ff087b82 */ /* 0x000e220000000a00 */
[----:B------:R1:W2:Y:S01]  /*1060*/  F2F.F32.F64 R0, R6 ;  /* 0x0000000600007310 */ /* 0x0002a20000301000 */
[----:B------:R-:W-:Y:S02]  /*1070*/  SHF.R.S32.HI R13, RZ, 0x1f, R10 ;  /* 0x0000001fff0d7819 */ /* 0x000fe4000001140a */
[----:B------:R-:W-:Y:S02]  /*1080*/  CS2R R2, SRZ ;  /* 0x0000000000027805 */ /* 0x000fe4000001ff00 */
[C---:B0-----:R-:W-:Y:S02]  /*1090*/  ISETP.GE.U32.AND P0, PT, R9.reuse, 0x8, PT ;  /* 0x000000080900780c */ /* 0x041fe40003f06070 */
[----:B------:R-:W-:Y:S02]  /*10a0*/  LOP3.LUT P1, RZ, R9, 0x7, RZ, 0xc0, !PT ;  /* 0x0000000709ff7812 */ /* 0x000fe4000782c0ff */
[----:B------:R-:W-:-:S09]  /*10b0*/  SHF.R.S32.HI R4, RZ, 0x1f, R8 ;  /* 0x0000001fff047819 */ /* 0x000fd20000011408 */
[----:B-12---:R-:W-:Y:S05]  /*10c0*/  @!P0 BRA `(.L_x_14) ;  /* 0x0000000000a48947 */ /* 0x006fea0003800000 */
[----:B------:R-:W0:Y:S01]  /*10d0*/  LDCU.64 UR4, c[0x0][0x380] ;  /* 0x00007000ff0477ac */ /* 0x000e220008000a00 */
[----:B------:R-:W-:Y:S01]  /*10e0*/  LOP3.LUT R2, R9, 0xfffffff8, RZ, 0xc0, !PT ;  /* 0xfffffff809027812 */ /* 0x000fe200078ec0ff */
[C---:B------:R-:W-:Y:S01]  /*10f0*/  IMAD.SHL.U32 R25, R8.reuse, 0x4, RZ ;  /* 0x0000000408197824 */ /* 0x040fe200078e00ff */
[C-C-:B------:R-:W-:Y:S01]  /*1100*/  SHF.L.U64.HI R6, R8.reuse, 0x5, R4.reuse ;  /* 0x0000000508067819 */ /* 0x140fe20000010204 */
[----:B------:R-:W-:Y:S01]  /*1110*/  IMAD.U32 R3, RZ, RZ, UR6 ;  /* 0x00000006ff037e24 */ /* 0x000fe2000f8e00ff */
[----:B------:R-:W-:Y:S01]  /*1120*/  SHF.L.U64.HI R24, R8, 0x2, R4 ;  /* 0x0000000208187819 */ /* 0x000fe20000010204 */
[----:B------:R-:W-:Y:S02]  /*1130*/  IMAD.U32 R7, RZ, RZ, UR6 ;  /* 0x00000006ff077e24 */ /* 0x000fe4000f8e00ff */
[----:B------:R-:W-:Y:S01]  /*1140*/  IMAD.MOV.U32 R27, RZ, RZ, R2 ;  /* 0x000000ffff1b7224 */ /* 0x000fe200078e0002 */
[----:B0-----:R-:W-:-:S04]  /*1150*/  LEA R26, P0, R10, UR4, 0x2 ;  /* 0x000000040a1a7c11 */ /* 0x001fc8000f8010ff */
[----:B------:R-:W-:-:S09]  /*1160*/  LEA.HI.X R5, R10, UR5, R13, 0x2, P0 ;  /* 0x000000050a057c11 */ /* 0x000fd200080f140d */
.L_x_15:
[-C--:B------:R-:W-:Y:S01]  /*1170*/  IADD3 R14, P0, PT, R26, R25.reuse, RZ ;  /* 0x000000191a0e7210 */ /* 0x080fe20007f1e0ff */
[----:B------:R-:W-:Y:S01]  /*1180*/  IMAD.MOV.U32 R16, RZ, RZ, R26 ;  /* 0x000000ffff107224 */ /* 0x000fe200078e001a */
[----:B------:R-:W-:Y:S01]  /*1190*/  LEA R26, P2, R8, R26, 0x5 ;  /* 0x0000001a081a7211 */ /* 0x000fe200078428ff */
[----:B------:R-:W-:Y:S02]  /*11a0*/  IMAD.MOV.U32 R17, RZ, RZ, R5 ;  /* 0x000000ffff117224 */ /* 0x000fe400078e0005 */
[C---:B------:R-:W-:Y:S01]  /*11b0*/  IMAD.X R15, R5.reuse, 0x1, R24, P0 ;  /* 0x00000001050f7824 */ /* 0x040fe200000e0618 */
[-C--:B------:R-:W-:Y:S01]  /*11c0*/  IADD3 R22, P0, PT, R14, R25.reuse, RZ ;  /* 0x000000190e167210 */ /* 0x080fe20007f1e0ff */
[----:B------:R-:W-:Y:S01]  /*11d0*/  IMAD.X R5, R5, 0x1, R6, P2 ;  /* 0x0000000105057824 */ /* 0x000fe200010e0606 */
[----:B------:R0:W-:Y:S03]  /*11e0*/  STG.E desc[UR10][R16.64], R0 ;  /* 0x0000000010007986 */ /* 0x0001e6000c10190a */
[--C-:B------:R-:W-:Y:S01]  /*11f0*/  IMAD.X R23, R15, 0x1, R24.reuse, P0 ;  /* 0x000000010f177824 */ /* 0x100fe200000e0618 */
[-C--:B------:R-:W-:Y:S01]  /*1200*/  IADD3 R20, P0, PT, R22, R25.reuse, RZ ;  /* 0x0000001916147210 */ /* 0x080fe20007f1e0ff */
[----:B------:R1:W-:Y:S04]  /*1210*/  STG.E desc[UR10][R14.64], R0 ;  /* 0x000000000e007986 */ /* 0x0003e8000c10190a */
[--C-:B------:R-:W-:Y:S01]  /*1220*/  IMAD.X R21, R23, 0x1, R24.reuse, P0 ;  /* 0x0000000117157824 */ /* 0x100fe200000e0618 */
[-C--:B------:R-:W-:Y:S01]  /*1230*/  IADD3 R18, P0, PT, R20, R25.reuse, RZ ;  /* 0x0000001914127210 */ /* 0x080fe20007f1e0ff */
[----:B------:R2:W-:Y:S04]  /*1240*/  STG.E desc[UR10][R22.64], R0 ;  /* 0x0000000016007986 */ /* 0x0005e8000c10190a */
[--C-:B------:R-:W-:Y:S01]  /*1250*/  IMAD.X R19, R21, 0x1, R24.reuse, P0 ;  /* 0x0000000115137824 */ /* 0x100fe200000e0618 */
[-C--:B0-----:R-:W-:Y:S01]  /*1260*/  IADD3 R16, P0, PT, R18, R25.reuse, RZ ;  /* 0x0000001912107210 */ /* 0x081fe20007f1e0ff */
[----:B------:R0:W-:Y:S04]  /*1270*/  STG.E desc[UR10][R20.64], R0 ;  /* 0x0000000014007986 */ /* 0x0001e8000c10190a */
[--C-:B------:R-:W-:Y:S01]  /*1280*/  IMAD.X R17, R19, 0x1, R24.reuse, P0 ;  /* 0x0000000113117824 */ /* 0x100fe200000e0618 */
[-C--:B-1----:R-:W-:Y:S01]  /*1290*/  IADD3 R14, P0, PT, R16, R25.reuse, RZ ;  /* 0x00000019100e7210 */ /* 0x082fe20007f1e0ff */
[----:B------:R0:W-:Y:S04]  /*12a0*/  STG.E desc[UR10][R18.64], R0 ;  /* 0x0000000012007986 */ /* 0x0001e8000c10190a */
[--C-:B------:R-:W-:Y:S01]  /*12b0*/  IMAD.X R15, R17, 0x1, R24.reuse, P0 ;  /* 0x00000001110f7824 */ /* 0x100fe200000e0618 */
[----:B--2---:R-:W-:Y:S01]  /*12c0*/  IADD3 R22, P0, PT, R14, R25, RZ ;  /* 0x000000190e167210 */ /* 0x004fe20007f1e0ff */
[----:B------:R0:W-:Y:S04]  /*12d0*/  STG.E desc[UR10][R16.64], R0 ;  /* 0x0000000010007986 */ /* 0x0001e8000c10190a */
[----:B------:R-:W-:Y:S01]  /*12e0*/  IMAD.X R23, R15, 0x1, R24, P0 ;  /* 0x000000010f177824 */ /* 0x000fe200000e0618 */
[----:B------:R-:W-:Y:S01]  /*12f0*/  IADD3 R27, P0, PT, R27, -0x8, RZ ;  /* 0xfffffff81b1b7810 */ /* 0x000fe20007f1e0ff */
[----:B------:R0:W-:Y:S03]  /*1300*/  STG.E desc[UR10][R14.64], R0 ;  /* 0x000000000e007986 */ /* 0x0001e6000c10190a */
[----:B------:R-:W-:Y:S01]  /*1310*/  IADD3.X R7, PT, PT, R7, -0x1, RZ, P0, !PT ;  /* 0xffffffff07077810 */ /* 0x000fe200007fe4ff */
[----:B------:R0:W-:Y:S01]  /*1320*/  STG.E desc[UR10][R22.64], R0 ;  /* 0x0000000016007986 */ /* 0x0001e2000c10190a */
[----:B------:R-:W-:-:S04]  /*1330*/  ISETP.NE.U32.AND P0, PT, R27, RZ, PT ;  /* 0x000000ff1b00720c */ /* 0x000fc80003f05070 */
[----:B------:R-:W-:-:S13]  /*1340*/  ISETP.NE.AND.EX P0, PT, R7, RZ, PT, P0 ;  /* 0x000000ff0700720c */ /* 0x000fda0003f05300 */
[----:B0-----:R-:W-:Y:S05]  /*1350*/  @P0 BRA `(.L_x_15) ;  /* 0xfffffffc00840947 */ /* 0x001fea000383ffff */
.L_x_14:
[----:B------:R-:W-:Y:S05]  /*1360*/  @!P1 EXIT ;  /* 0x000000000000994d */ /* 0x000fea0003800000 */
[----:B------:R-:W-:-:S04]  /*1370*/  LOP3.LUT R5, R9, 0x7, RZ, 0xc0, !PT ;  /* 0x0000000709057812 */ /* 0x000fc800078ec0ff */
[----:B------:R-:W-:-:S04]  /*1380*/  IADD3 R5, P1, PT, R5, -0x1, RZ ;  /* 0xffffffff05057810 */ /* 0x000fc80007f3e0ff */
[----:B------:R-:W-:Y:S01]  /*1390*/  ISETP.GE.U32.AND P0, PT, R5, 0x3, PT ;  /* 0x000000030500780c */ /* 0x000fe20003f06070 */
[----:B------:R-:W-:Y:S01]  /*13a0*/  IMAD.X R5, RZ, RZ, -0x1, P1 ;  /* 0xffffffffff057424 */ /* 0x000fe200008e06ff */
[----:B------:R-:W-:-:S04]  /*13b0*/  LOP3.LUT P1, R20, R9, 0x3, RZ, 0xc0, !PT ;  /* 0x0000000309147812 */ /* 0x000fc8000782c0ff */
[----:B------:R-:W-:-:S13]  /*13c0*/  ISETP.GE.U32.AND.EX P0, PT, R5, RZ, PT, P0 ;  /* 0x000000ff0500720c */ /* 0x000fda0003f06100 */
[----:B------:R-:W-:Y:S05]  /*13d0*/  @!P0 BRA `(.L_x_16) ;  /* 0x0000000000588947 */ /* 0x000fea0003800000 */
[----:B------:R-:W0:Y:S01]  /*13e0*/  LDCU.64 UR4, c[0x0][0x380] ;  /* 0x00007000ff0477ac */ /* 0x000e220008000a00 */
[----:B------:R-:W-:Y:S01]  /*13f0*/  IMAD R5, R3, R8, RZ ;  /* 0x0000000803057224 */ /* 0x000fe200078e02ff */
[----:B------:R-:W-:Y:S01]  /*1400*/  SHF.L.U64.HI R19, R8, 0x2, R4 ;  /* 0x0000000208137819 */ /* 0x000fe20000010204 */
[----:B------:R-:W-:Y:S02]  /*1410*/  IMAD.MOV.U32 R12, RZ, RZ, R10 ;  /* 0x000000ffff0c7224 */ /* 0x000fe400078e000a */
[----:B------:R-:W-:Y:S02]  /*1420*/  IMAD R5, R4, R2, R5 ;  /* 0x0000000204057224 */ /* 0x000fe400078e0205 */
[----:B------:R-:W-:-:S04]  /*1430*/  IMAD.WIDE.U32 R14, R2, R8, R12 ;  /* 0x00000008020e7225 */ /* 0x000fc800078e000c */
[----:B------:R-:W-:Y:S02]  /*1440*/  IMAD.SHL.U32 R21, R8, 0x4, RZ ;  /* 0x0000000408157824 */ /* 0x000fe400078e00ff */
[----:B------:R-:W-:Y:S01]  /*1450*/  IMAD.IADD R5, R15, 0x1, R5 ;  /* 0x000000010f057824 */ /* 0x000fe200078e0205 */
[----:B0-----:R-:W-:-:S04]  /*1460*/  LEA R6, P0, R14, UR4, 0x2 ;  /* 0x000000040e067c11 */ /* 0x001fc8000f8010ff */
[-C--:B------:R-:W-:Y:S02]  /*1470*/  IADD3 R16, P2, PT, R6, R21.reuse, RZ ;  /* 0x0000001506107210 */ /* 0x080fe40007f5e0ff */
[----:B------:R-:W-:Y:S02]  /*1480*/  LEA.HI.X R7, R14, UR5, R5, 0x2, P0 ;  /* 0x000000050e077c11 */ /* 0x000fe400080f1405 */
[----:B------:R-:W-:-:S03]  /*1490*/  IADD3 R14, P0, PT, R16, R21, RZ ;  /* 0x00000015100e7210 */ /* 0x000fc60007f1e0ff */
[--C-:B------:R-:W-:Y:S01]  /*14a0*/  IMAD.X R17, R7, 0x1, R19.reuse, P2 ;  /* 0x0000000107117824 */ /* 0x100fe200010e0613 */
[----:B------:R-:W-:Y:S01]  /*14b0*/  IADD3 R18, P2, PT, R14, R21, RZ ;  /* 0x000000150e127210 */ /* 0x000fe20007f5e0ff */
[----:B------:R0:W-:Y:S02]  /*14c0*/  STG.E desc[UR10][R6.64], R0 ;  /* 0x0000000006007986 */ /* 0x0001e4000c10190a */
[--C-:B------:R-:W-:Y:S01]  /*14d0*/  IMAD.X R15, R17, 0x1, R19.reuse, P0 ;  /* 0x00000001110f7824 */ /* 0x100fe200000e0613 */
[----:B------:R-:W-:Y:S01]  /*14e0*/  IADD3 R2, P0, PT, R2, 0x4, RZ ;  /* 0x0000000402027810 */ /* 0x000fe20007f1e0ff */
[----:B------:R0:W-:Y:S02]  /*14f0*/  STG.E desc[UR10][R16.64], R0 ;  /* 0x0000000010007986 */ /* 0x0001e4000c10190a */
[----:B------:R-:W-:Y:S02]  /*1500*/  IMAD.X R19, R15, 0x1, R19, P2 ;  /* 0x000000010f137824 */ /* 0x000fe400010e0613 */
[----:B------:R0:W-:Y:S01]  /*1510*/  STG.E desc[UR10][R14.64], R0 ;  /* 0x000000000e007986 */ /* 0x0001e2000c10190a */
[----:B------:R-:W-:-:S03]  /*1520*/  IMAD.X R3, RZ, RZ, R3, P0 ;  /* 0x000000ffff037224 */ /* 0x000fc600000e0603 */
[----:B------:R0:W-:Y:S04]  /*1530*/  STG.E desc[UR10][R18.64], R0 ;  /* 0x0000000012007986 */ /* 0x0001e8000c10190a */
.L_x_16:
[----:B------:R-:W-:Y:S05]  /*1540*/  @!P1 EXIT ;  /* 0x000000000000994d */ /* 0x000fea0003800000 */
[----:B------:R-:W-:Y:S02]  /*1550*/  ISETP.NE.AND P1, PT, R20, 0x1, PT ;  /* 0x000000011400780c */ /* 0x000fe40003f25270 */
[----:B------:R-:W-:-:S04]  /*1560*/  LOP3.LUT R9, R9, 0x1, RZ, 0xc0, !PT ;  /* 0x0000000109097812 */ /* 0x000fc800078ec0ff */
[----:B------:R-:W-:-:S07]  /*1570*/  ISETP.NE.U32.AND P0, PT, R9, 0x1, PT ;  /* 0x000000010900780c */ /* 0x000fce0003f05070 */
[----:B------:R-:W-:Y:S06]  /*1580*/  @!P1 BRA `(.L_x_17) ;  /* 0x00000000003c9947 */ /* 0x000fec0003800000 */
[----:B------:R-:W1:Y:S01]  /*1590*/  LDCU.64 UR4, c[0x0][0x380] ;  /* 0x00007000ff0477ac */ /* 0x000e620008000a00 */
[----:B------:R-:W-:Y:S02]  /*15a0*/  IMAD R5, R3, R8, RZ ;  /* 0x0000000803057224 */ /* 0x000fe400078e02ff */
[----:B0-----:R-:W-:Y:S02]  /*15b0*/  IMAD.MOV.U32 R6, RZ, RZ, R10 ;  /* 0x000000ffff067224 */ /* 0x001fe400078e000a */
[----:B------:R-:W-:Y:S02]  /*15c0*/  IMAD.MOV.U32 R7, RZ, RZ, R13 ;  /* 0x000000ffff077224 */ /* 0x000fe400078e000d */
[----:B------:R-:W-:Y:S02]  /*15d0*/  IMAD R5, R4, R2, R5 ;  /* 0x0000000204057224 */ /* 0x000fe400078e0205 */
[----:B------:R-:W-:-:S04]  /*15e0*/  IMAD.WIDE.U32 R6, R2, R8, R6 ;  /* 0x0000000802067225 */ /* 0x000fc800078e0006 */
[----:B------:R-:W-:Y:S01]  /*15f0*/  IMAD.IADD R5, R7, 0x1, R5 ;  /* 0x0000000107057824 */ /* 0x000fe200078e0205 */
[----:B-1----:R-:W-:-:S04]  /*1600*/  LEA R14, P1, R6, UR4, 0x2 ;  /* 0x00000004060e7c11 */ /* 0x002fc8000f8210ff */
[----:B------:R-:W-:Y:S02]  /*1610*/  LEA.HI.X R15, R6, UR5, R5, 0x2, P1 ;  /* 0x00000005060f7c11 */ /* 0x000fe400088f1405 */
[----:B------:R-:W-:-:S03]  /*1620*/  LEA R6, P1, R8, R14, 0x2 ;  /* 0x0000000e08067211 */ /* 0x000fc600078210ff */
[----:B------:R1:W-:Y:S01]  /*1630*/  STG.E desc[UR10][R14.64], R0 ;  /* 0x000000000e007986 */ /* 0x0003e2000c10190a */
[----:B------:R-:W-:Y:S02]  /*1640*/  LEA.HI.X R7, R8, R15, R4, 0x2, P1 ;  /* 0x0000000f08077211 */ /* 0x000fe400008f1404 */
[----:B------:R-:W-:-:S03]  /*1650*/  IADD3 R2, P1, PT, R2, 0x2, RZ ;  /* 0x0000000202027810 */ /* 0x000fc60007f3e0ff */
[----:B------:R1:W-:Y:S02]  /*1660*/  STG.E desc[UR10][R6.64], R0 ;  /* 0x0000000006007986 */ /* 0x0003e4000c10190a */
[----:B------:R-:W-:-:S08]  /*1670*/  IMAD.X R3, RZ, RZ, R3, P1 ;  /* 0x000000ffff037224 */ /* 0x000fd000008e0603 */
.L_x_17:
[----:B------:R-:W-:Y:S05]  /*1680*/  @P0 EXIT ;  /* 0x000000000000094d */ /* 0x000fea0003800000 */
[----:B------:R-:W2:Y:S01]  /*1690*/  LDCU.64 UR4, c[0x0][0x380] ;  /* 0x00007000ff0477ac */ /* 0x000ea20008000a00 */
[----:B------:R-:W-:Y:S02]  /*16a0*/  IMAD R3, R3, R8, RZ ;  /* 0x0000000803037224 */ /* 0x000fe400078e02ff */
[----:B------:R-:W-:Y:S02]  /*16b0*/  IMAD.MOV.U32 R11, RZ, RZ, R13 ;  /* 0x000000ffff0b7224 */ /* 0x000fe400078e000d */
[----:B------:R-:W-:Y:S02]  /*16c0*/  IMAD R3, R4, R2, R3 ;  /* 0x0000000204037224 */ /* 0x000fe400078e0203 */
[----:B------:R-:W-:-:S04]  /*16d0*/  IMAD.WIDE.U32 R8, R2, R8, R10 ;  /* 0x0000000802087225 */ /* 0x000fc800078e000a */
[----:B------:R-:W-:Y:S01]  /*16e0*/  IMAD.IADD R3, R9, 0x1, R3 ;  /* 0x0000000109037824 */ /* 0x000fe200078e0203 */
[----:B--2---:R-:W-:-:S04]  /*16f0*/  LEA R2, P0, R8, UR4, 0x2 ;  /* 0x0000000408027c11 */ /* 0x004fc8000f8010ff */
[----:B------:R-:W-:-:S05]  /*1700*/  LEA.HI.X R3, R8, UR5, R3, 0x2, P0 ;  /* 0x0000000508037c11 */ /* 0x000fca00080f1403 */
[----:B------:R-:W-:Y:S01]  /*1710*/  STG.E desc[UR10][R2.64], R0 ;  /* 0x0000000002007986 */ /* 0x000fe2000c10190a */
[----:B------:R-:W-:Y:S05]  /*1720*/  EXIT ;  /* 0x000000000000794d */ /* 0x000fea0003800000 */
        .weak           $__internal_0_$__cuda_sm20_div_rn_f64_full
        .type           $__internal_0_$__cuda_sm20_div_rn_f64_full,@function
        .size           $__internal_0_$__cuda_sm20_div_rn_f64_full,(.L_x_49 - $__internal_0_$__cuda_sm20_div_rn_f64_full)
$__internal_0_$__cuda_sm20_div_rn_f64_full:
[C---:B------:R-:W-:Y:S01]  /*1730*/  FSETP.GEU.AND P0, PT, |R9|.reuse, 1.469367938527859385e-39, PT ;  /* 0x001000000900780b */ /* 0x040fe20003f0e200 */
[--C-:B------:R-:W-:Y:S01]  /*1740*/  IMAD.MOV.U32 R6, RZ, RZ, R8.reuse ;  /* 0x000000ffff067224 */ /* 0x100fe200078e0008 */
[----:B------:R-:W-:Y:S01]  /*1750*/  LOP3.LUT R2, R9, 0x800fffff, RZ, 0xc0, !PT ;  /* 0x800fffff09027812 */ /* 0x000fe200078ec0ff */
[----:B------:R-:W-:Y:S01]  /*1760*/  IMAD.MOV.U32 R7, RZ, RZ, R9 ;  /* 0x000000ffff077224 */ /* 0x000fe200078e0009 */
[C---:B------:R-:W-:Y:S01]  /*1770*/  FSETP.GEU.AND P2, PT, |R5|.reuse, 1.469367938527859385e-39, PT ;  /* 0x001000000500780b */ /* 0x040fe20003f4e200 */
[----:B------:R-:W-:Y:S01]  /*1780*/  IMAD.MOV.U32 R16, RZ, RZ, 0x1 ;  /* 0x00000001ff107424 */ /* 0x000fe200078e00ff */
[----:B------:R-:W-:Y:S01]  /*1790*/  LOP3.LUT R3, R2, 0x3ff00000, RZ, 0xfc, !PT ;  /* 0x3ff0000002037812 */ /* 0x000fe200078efcff */
[----:B------:R-:W-:Y:S01]  /*17a0*/  IMAD.MOV.U32 R2, RZ, RZ, R8 ;  /* 0x000000ffff027224 */ /* 0x000fe200078e0008 */
[----:B------:R-:W-:Y:S01]  /*17b0*/  LOP3.LUT R12, R5, 0x7ff00000, RZ, 0xc0, !PT ;  /* 0x7ff00000050c7812 */ /* 0x000fe200078ec0ff */
[----:B------:R-:W-:Y:S01]  /*17c0*/  IMAD.MOV.U32 R8, RZ, RZ, R4 ;  /* 0x000000ffff087224 */ /* 0x000fe200078e0004 */
[----:B------:R-:W-:Y:S03]  /*17d0*/  BSSY.RECONVERGENT B1, `(.L_x_18) ;  /* 0x0000050000017945 */ /* 0x000fe60003800200 */
[----:B------:R-:W-:-:S04]  /*17e0*/  @!P0 DMUL R2, R6, 8.98846567431157953865e+307 ;  /* 0x7fe0000006028828 */ /* 0x000fc80000000000 */
[----:B------:R-:W-:Y:S02]  /*17f0*/  @!P2 LOP3.LUT R13, R7, 0x7ff00000, RZ, 0xc0, !PT ;  /* 0x7ff00000070da812 */ /* 0x000fe400078ec0ff */
[----:B------:R-:W0:Y:S02]  /*1800*/  MUFU.RCP64H R17, R3 ;  /* 0x0000000300117308 */ /* 0x000e240000001800 */
[----:B------:R-:W-:Y:S01]  /*1810*/  @!P2 ISETP.GE.U32.AND P3, PT, R12, R13, PT ;  /* 0x0000000d0c00a20c */ /* 0x000fe20003f66070 */
[----:B------:R-:W-:Y:S01]  /*1820*/  IMAD.MOV.U32 R13, RZ, RZ, 0x1ca00000 ;  /* 0x1ca00000ff0d7424 */ /* 0x000fe200078e00ff */
[----:B0-----:R-:W-:-:S08]  /*1830*/  DFMA R14, R16, -R2, 1 ;  /* 0x3ff00000100e742b */ /* 0x001fd00000000802 */
[----:B------:R-:W-:Y:S01]  /*1840*/  DFMA R18, R14, R14, R14 ;  /* 0x0000000e0e12722b */ /* 0x000fe2000000000e */
[----:B------:R-:W-:-:S04]  /*1850*/  LOP3.LUT R15, R9, 0x7ff00000, RZ, 0xc0, !PT ;  /* 0x7ff00000090f7812 */ /* 0x000fc800078ec0ff */
[----:B------:R-:W-:-:S03]  /*1860*/  ISETP.GE.U32.AND P1, PT, R12, R15, PT ;  /* 0x0000000f0c00720c */ /* 0x000fc60003f26070 */
[----:B------:R-:W-:Y:S01]  /*1870*/  DFMA R16, R16, R18, R16 ;  /* 0x000000121010722b */ /* 0x000fe20000000010 */
[C---:B------:R-:W-:Y:S01]  /*1880*/  @!P2 SEL R19, R13.reuse, 0x63400000, !P3 ;  /* 0x634000000d13a807 */ /* 0x040fe20005800000 */
[----:B------:R-:W-:Y:S01]  /*1890*/  @!P2 IMAD.MOV.U32 R18, RZ, RZ, RZ ;  /* 0x000000ffff12a224 */ /* 0x000fe200078e00ff */
[----:B------:R-:W-:Y:S02]  /*18a0*/  SEL R9, R13, 0x63400000, !P1 ;  /* 0x634000000d097807 */ /* 0x000fe40004800000 */
[--C-:B------:R-:W-:Y:S02]  /*18b0*/  @!P2 LOP3.LUT R19, R19, 0x80000000, R5.reuse, 0xf8, !PT ;  /* 0x800000001313a812 */ /* 0x100fe400078ef805 */
[----:B------:R-:W-:Y:S01]  /*18c0*/  LOP3.LUT R9, R9, 0x800fffff, R5, 0xf8, !PT ;  /* 0x800fffff09097812 */ /* 0x000fe200078ef805 */
[----:B------:R-:W-:Y:S01]  /*18d0*/  DFMA R20, R16, -R2, 1 ;  /* 0x3ff000001014742b */ /* 0x000fe20000000802 */
[----:B------:R-:W-:-:S06]  /*18e0*/  @!P2 LOP3.LUT R19, R19, 0x100000, RZ, 0xfc, !PT ;  /* 0x001000001313a812 */ /* 0x000fcc00078efcff */
[----:B------:R-:W-:Y:S02]  /*18f0*/  @!P2 DFMA R8, R8, 2, -R18 ;  /* 0x400000000808a82b */ /* 0x000fe40000000812 */
[----:B------:R-:W-:Y:S01]  /*1900*/  DFMA R16, R16, R20, R16 ;  /* 0x000000141010722b */ /* 0x000fe20000000010 */
[----:B------:R-:W-:Y:S02]  /*1910*/  IMAD.MOV.U32 R21, RZ, RZ, R12 ;  /* 0x000000ffff157224 */ /* 0x000fe400078e000c */
[----:B------:R-:W-:Y:S01]  /*1920*/  IMAD.MOV.U32 R20, RZ, RZ, R15 ;  /* 0x000000ffff147224 */ /* 0x000fe200078e000f */
[----:B------:R-:W-:-:S04]  /*1930*/  @!P0 LOP3.LUT R20, R3, 0x7ff00000, RZ, 0xc0, !PT ;  /* 0x7ff0000003148812 */ /* 0x000fc800078ec0ff */
[----:B------:R-:W-:Y:S01]  /*1940*/  @!P2 LOP3.LUT R21, R9, 0x7ff00000, RZ, 0xc0, !PT ;  /* 0x7ff000000915a812 */ /* 0x000fe200078ec0ff */
[----:B------:R-:W-:Y:S01]  /*1950*/  DMUL R18, R16, R8 ;  /* 0x0000000810127228 */ /* 0x000fe20000000000 */
[----:B------:R-:W-:-:S03]  /*1960*/  VIADD R23, R20, 0xffffffff ;  /* 0xffffffff14177836 */ /* 0x000fc60000000000 */
[----:B------:R-:W-:-:S04]  /*1970*/  VIADD R22, R21, 0xffffffff ;  /* 0xffffffff15167836 */ /* 0x000fc80000000000 */
[----:B------:R-:W-:Y:S01]  /*1980*/  DFMA R14, R18, -R2, R8 ;  /* 0x80000002120e722b */ /* 0x000fe20000000008 */
[----:B------:R-:W-:-:S04]  /*1990*/  ISETP.GT.U32.AND P0, PT, R22, 0x7feffffe, PT ;  /* 0x7feffffe1600780c */ /* 0x000fc80003f04070 */
[----:B------:R-:W-:-:S03]  /*19a0*/  ISETP.GT.U32.OR P0, PT, R23, 0x7feffffe, P0 ;  /* 0x7feffffe1700780c */ /* 0x000fc60000704470 */
[----:B------:R-:W-:-:S10]  /*19b0*/  DFMA R14, R16, R14, R18 ;  /* 0x0000000e100e722b */ /* 0x000fd40000000012 */
[----:B------:R-:W-:Y:S05]  /*19c0*/  @P0 BRA `(.L_x_19) ;  /* 0x00000000006c0947 */ /* 0x000fea0003800000 */
[----:B------:R-:W-:-:S04]  /*19d0*/  LOP3.LUT R5, R7, 0x7ff00000, RZ, 0xc0, !PT ;  /* 0x7ff0000007057812 */ /* 0x000fc800078ec0ff */
[CC--:B------:R-:W-:Y:S02]  /*19e0*/  VIADDMNMX R4, R12.reuse, -R5.reuse, 0xb9600000, !PT ;  /* 0xb96000000c047446 */ /* 0x0c0fe40007800905 */
[----:B------:R-:W-:Y:S02]  /*19f0*/  ISETP.GE.U32.AND P0, PT, R12, R5, PT ;  /* 0x000000050c00720c */ /* 0x000fe40003f06070 */
[----:B------:R-:W-:Y:S02]  /*1a00*/  VIMNMX R4, PT, PT, R4, 0x46a00000, PT ;  /* 0x46a0000004047848 */ /* 0x000fe40003fe0100 */
[----:B------:R-:W-:-:S05]  /*1a10*/  SEL R13, R13, 0x63400000, !P0 ;  /* 0x634000000d0d7807 */ /* 0x000fca0004000000 */
[----:B------:R-:W-:Y:S02]  /*1a20*/  IMAD.IADD R16, R4, 0x1, -R13 ;  /* 0x0000000104107824 */ /* 0x000fe400078e0a0d */
[----:B------:R-:W-:Y:S02]  /*1a30*/  IMAD.MOV.U32 R4, RZ, RZ, RZ ;  /* 0x000000ffff047224 */ /* 0x000fe400078e00ff */
[----:B------:R-:W-:-:S06]  /*1a40*/  VIADD R5, R16, 0x7fe00000 ;  /* 0x7fe0000010057836 */ /* 0x000fcc0000000000 */
[----:B------:R-:W-:-:S10]  /*1a50*/  DMUL R12, R14, R4 ;  /* 0x000000040e0c7228 */ /* 0x000fd40000000000 */
[----:B------:R-:W-:-:S13]  /*1a60*/  FSETP.GTU.AND P0, PT, |R13|, 1.469367938527859385e-39, PT ;  /* 0x001000000d00780b */ /* 0x000fda0003f0c200 */
[----:B------:R-:W-:Y:S05]  /*1a70*/  @P0 BRA `(.L_x_20) ;  /* 0x0000000000940947 */ /* 0x000fea0003800000 */
[----:B------:R-:W-:Y:S01]  /*1a80*/  DFMA R2, R14, -R2, R8 ;  /* 0x800000020e02722b */ /* 0x000fe20000000008 */
[----:B------:R-:W-:-:S09]  /*1a90*/  IMAD.MOV.U32 R4, RZ, RZ, RZ ;  /* 0x000000ffff047224 */ /* 0x000fd200078e00ff */
[C---:B------:R-:W-:Y:S02]  /*1aa0*/  FSETP.NEU.AND P0, PT, R3.reuse, RZ, PT ;  /* 0x000000ff0300720b */ /* 0x040fe40003f0d000 */
[----:B------:R-:W-:-:S04]  /*1ab0*/  LOP3.LUT R7, R3, 0x80000000, R7, 0x48, !PT ;  /* 0x8000000003077812 */ /* 0x000fc800078e4807 */
[----:B------:R-:W-:-:S07]  /*1ac0*/  LOP3.LUT R5, R7, R5, RZ, 0xfc, !PT ;  /* 0x0000000507057212 */ /* 0x000fce00078efcff */
[----:B------:R-:W-:Y:S05]  /*1ad0*/  @!P0 BRA `(.L_x_20) ;  /* 0x00000000007c8947 */ /* 0x000fea0003800000 */
[----:B------:R-:W-:Y:S01]  /*1ae0*/  IMAD.MOV R3, RZ, RZ, -R16 ;  /* 0x000000ffff037224 */ /* 0x000fe200078e0a10 */
[----:B------:R-:W-:Y:S01]  /*1af0*/  DMUL.RP R4, R14, R4 ;  /* 0x000000040e047228 */ /* 0x000fe20000008000 */
[----:B------:R-:W-:-:S06]  /*1b00*/  IMAD.MOV.U32 R2, RZ, RZ, RZ ;  /* 0x000000ffff027224 */ /* 0x000fcc00078e00ff */
[----:B------:R-:W-:-:S03]  /*1b10*/  DFMA R2, R12, -R2, R14 ;  /* 0x800000020c02722b */ /* 0x000fc6000000000e */
[----:B------:R-:W-:-:S03]  /*1b20*/  LOP3.LUT R7, R5, R7, RZ, 0x3c, !PT ;  /* 0x0000000705077212 */ /* 0x000fc600078e3cff */
[----:B------:R-:W-:-:S04]  /*1b30*/  IADD3 R2, PT, PT, -R16, -0x43300000, RZ ;  /* 0xbcd0000010027810 */ /* 0x000fc80007ffe1ff */
[----:B------:R-:W-:-:S04]  /*1b40*/  FSETP.NEU.AND P0, PT, |R3|, R2, PT ;  /* 0x000000020300720b */ /* 0x000fc80003f0d200 */
[----:B------:R-:W-:Y:S02]  /*1b50*/  FSEL R12, R4, R12, !P0 ;  /* 0x0000000c040c7208 */ /* 0x000fe40004000000 */
[----:B------:R-:W-:Y:S01]  /*1b60*/  FSEL R13, R7, R13, !P0 ;  /* 0x0000000d070d7208 */ /* 0x000fe20004000000 */
[----:B------:R-:W-:Y:S06]  /*1b70*/  BRA `(.L_x_20) ;  /* 0x0000000000547947 */ /* 0x000fec0003800000 */
.L_x_19:
[----:B------:R-:W-:-:S14]  /*1b80*/  DSETP.NAN.AND P0, PT, R4, R4, PT ;  /* 0x000000040400722a */ /* 0x000fdc0003f08000 */
[----:B------:R-:W-:Y:S05]  /*1b90*/  @P0 BRA `(.L_x_21) ;  /* 0x0000000000440947 */ /* 0x000fea0003800000 */
[----:B------:R-:W-:-:S14]  /*1ba0*/  DSETP.NAN.AND P0, PT, R6, R6, PT ;  /* 0x000000060600722a */ /* 0x000fdc0003f08000 */
[----:B------:R-:W-:Y:S05]  /*1bb0*/  @P0 BRA `(.L_x_22) ;  /* 0x0000000000300947 */ /* 0x000fea0003800000 */
[----:B------:R-:W-:Y:S01]  /*1bc0*/  ISETP.NE.AND P0, PT, R21, R20, PT ;  /* 0x000000141500720c */ /* 0x000fe20003f05270 */
[----:B------:R-:W-:Y:S02]  /*1bd0*/  IMAD.MOV.U32 R12, RZ, RZ, 0x0 ;  /* 0x00000000ff0c7424 */ /* 0x000fe400078e00ff */
[----:B------:R-:W-:-:S10]  /*1be0*/  IMAD.MOV.U32 R13, RZ, RZ, -0x80000 ;  /* 0xfff80000ff0d7424 */ /* 0x000fd400078e00ff */
[----:B------:R-:W-:Y:S05]  /*1bf0*/  @!P0 BRA `(.L_x_20) ;  /* 0x0000000000348947 */ /* 0x000fea0003800000 */
[----:B------:R-:W-:Y:S02]  /*1c00*/  ISETP.NE.AND P0, PT, R21, 0x7ff00000, PT ;  /* 0x7ff000001500780c */ /* 0x000fe40003f05270 */
[----:B------:R-:W-:Y:S02]  /*1c10*/  LOP3.LUT R13, R5, 0x80000000, R7, 0x48, !PT ;  /* 0x80000000050d7812 */ /* 0x000fe400078e4807 */
[----:B------:R-:W-:-:S13]  /*1c20*/  ISETP.EQ.OR P0, PT, R20, RZ, !P0 ;  /* 0x000000ff1400720c */ /* 0x000fda0004702670 */
[----:B------:R-:W-:Y:S01]  /*1c30*/  @P0 LOP3.LUT R2, R13, 0x7ff00000, RZ, 0xfc, !PT ;  /* 0x7ff000000d020812 */ /* 0x000fe200078efcff */
[----:B------:R-:W-:Y:S02]  /*1c40*/  @!P0 IMAD.MOV.U32 R12, RZ, RZ, RZ ;  /* 0x000000ffff0c8224 */ /* 0x000fe400078e00ff */
[----:B------:R-:W-:Y:S02]  /*1c50*/  @P0 IMAD.MOV.U32 R12, RZ, RZ, RZ ;  /* 0x000000ffff0c0224 */ /* 0x000fe400078e00ff */
[----:B------:R-:W-:Y:S01]  /*1c60*/  @P0 IMAD.MOV.U32 R13, RZ, RZ, R2 ;  /* 0x000000ffff0d0224 */ /* 0x000fe200078e0002 */
[----:B------:R-:W-:Y:S06]  /*1c70*/  BRA `(.L_x_20) ;  /* 0x0000000000147947 */ /* 0x000fec0003800000 */
.L_x_22:
[----:B------:R-:W-:Y:S01]  /*1c80*/  LOP3.LUT R13, R7, 0x80000, RZ, 0xfc, !PT ;  /* 0x00080000070d7812 */ /* 0x000fe200078efcff */
[----:B------:R-:W-:Y:S01]  /*1c90*/  IMAD.MOV.U32 R12, RZ, RZ, R6 ;  /* 0x000000ffff0c7224 */ /* 0x000fe200078e0006 */
[----:B------:R-:W-:Y:S06]  /*1ca0*/  BRA `(.L_x_20) ;  /* 0x0000000000087947 */ /* 0x000fec0003800000 */
.L_x_21:
[----:B------:R-:W-:Y:S01]  /*1cb0*/  LOP3.LUT R13, R5, 0x80000, RZ, 0xfc, !PT ;  /* 0x00080000050d7812 */ /* 0x000fe200078efcff */
[----:B------:R-:W-:-:S07]  /*1cc0*/  IMAD.MOV.U32 R12, RZ, RZ, R4 ;  /* 0x000000ffff0c7224 */ /* 0x000fce00078e0004 */
.L_x_20:
[----:B------:R-:W-:Y:S05]  /*1cd0*/  BSYNC.RECONVERGENT B1 ;  /* 0x0000000000017941 */ /* 0x000fea0003800200 */
.L_x_18:
[----:B------:R-:W-:Y:S02]  /*1ce0*/  IMAD.MOV.U32 R2, RZ, RZ, R0 ;  /* 0x000000ffff027224 */ /* 0x000fe400078e0000 */
[----:B------:R-:W-:Y:S02]  /*1cf0*/  IMAD.MOV.U32 R3, RZ, RZ, 0x0 ;  /* 0x00000000ff037424 */ /* 0x000fe400078e00ff */
[----:B------:R-:W-:Y:S02]  /*1d00*/  IMAD.MOV.U32 R6, RZ, RZ, R12 ;  /* 0x000000ffff067224 */ /* 0x000fe400078e000c */
[----:B------:R-:W-:Y:S01]  /*1d10*/  IMAD.MOV.U32 R7, RZ, RZ, R13 ;  /* 0x000000ffff077224 */ /* 0x000fe200078e000d */
[----:B------:R-:W-:Y:S06]  /*1d20*/  RET.REL.NODEC R2 `(_Z8Ksmooth2Pfii) ;  /* 0xffffffe002b47950 */ /* 0x000fec0003c3ffff */
.L_x_23:
        /* <DEDUP_REMOVED lines=13> */
.L_x_49:


//--------------------- .text._Z8Ksmooth1PfPiPKfiii --------------------------
	.section	.text._Z8Ksmooth1PfPiPKfiii,"ax",@progbits
	.align	128
        .global         _Z8Ksmooth1PfPiPKfiii
        .type           _Z8Ksmooth1PfPiPKfiii,@function
        .size           _Z8Ksmooth1PfPiPKfiii,(.L_x_50 - _Z8Ksmooth1PfPiPKfiii)
        .other          _Z8Ksmooth1PfPiPKfiii,@"STO_CUDA_ENTRY STV_DEFAULT"
_Z8Ksmooth1PfPiPKfiii:
.text._Z8Ksmooth1PfPiPKfiii:
[----:B------:R-:W0:Y:S01]  /*0000*/  LDC R1, c[0x0][0x37c] ;  /* 0x0000df00ff017b82 */ /* 0x000e220000000800 */
[----:B------:R-:W1:Y:S01]  /*0010*/  S2R R25, SR_TID.X ;  /* 0x0000000000197919 */ /* 0x000e620000002100 */
[----:B------:R-:W2:Y:S01]  /*0020*/  LDCU UR5, c[0x0][0x39c] ;  /* 0x00007380ff0577ac */ /* 0x000ea20008000800 */
[----:B0-----:R-:W-:Y:S01]  /*0030*/  VIADD R1, R1, 0xffffffe8 ;  /* 0xffffffe801017836 */ /* 0x001fe20000000000 */
[----:B------:R-:W1:Y:S01]  /*0040*/  S2R R18, SR_CTAID.X ;  /* 0x0000000000127919 */ /* 0x000e620000002500 */
[----:B------:R-:W0:Y:S03]  /*0050*/  LDCU UR38, c[0x0][0x2f8] ;  /* 0x00005f00ff2677ac */ /* 0x000e260008000800 */
[----:B------:R-:W-:Y:S01]  /*0060*/  R2UR UR4, R1 ;  /* 0x00000000010472ca */ /* 0x000fe200000e0000 */
[----:B------:R-:W3:-:S12]  /*0070*/  LDCU UR39, c[0x0][0x2fc] ;  /* 0x00005f80ff2777ac */ /* 0x000ed80008000800 */
[----:B0-----:R-:W-:-:S04]  /*0080*/  UIADD3 UR38, UP0, UPT, UR4, UR38, URZ ;  /* 0x0000002604267290 */ /* 0x001fc8000ff1e0ff */
[----:B---3--:R-:W-:Y:S01]  /*0090*/  UIADD3.X UR39, UPT, UPT, URZ, UR39, URZ, UP0, !UPT ;  /* 0x00000027ff277290 */ /* 0x008fe200087fe4ff */
[----:B-1----:R-:W-:-:S05]  /*00a0*/  IMAD R24, R18, 0x40, R25 ;  /* 0x0000004012187824 */ /* 0x002fca00078e0219 */
[----:B--2---:R-:W-:-:S13]  /*00b0*/  ISETP.GE.AND P0, PT, R24, UR5, PT ;  /* 0x0000000518007c0c */ /* 0x004fda000bf06270 */
[----:B------:R-:W-:Y:S05]  /*00c0*/  @P0 EXIT ;  /* 0x000000000000094d */ /* 0x000fea0003800000 */
[----:B------:R-:W0:Y:S01]  /*00d0*/  S2R R2, SR_TID.Y ;  /* 0x0000000000027919 */ /* 0x000e220000002200 */
[----:B------:R-:W1:Y:S01]  /*00e0*/  LDCU UR11, c[0x0][0x398] ;  /* 0x00007300ff0b77ac */ /* 0x000e620008000800 */
[----:B------:R-:W-:Y:S01]  /*00f0*/  IMAD.MOV.U32 R0, RZ, RZ, RZ ;  /* 0x000000ffff007224 */ /* 0x000fe200078e00ff */
[----:B------:R-:W-:Y:S01]  /*0100*/  CS2R R16, SRZ ;  /* 0x0000000000107805 */ /* 0x000fe2000001ff00 */
[----:B------:R-:W0:Y:S01]  /*0110*/  S2R R19, SR_CTAID.Y ;  /* 0x0000000000137919 */ /* 0x000e220000002600 */
[----:B------:R-:W2:Y:S01]  /*0120*/  LDCU.64 UR6, c[0x0][0x380] ;  /* 0x00007000ff0677ac */ /* 0x000ea20008000a00 */
[----:B------:R-:W3:Y:S01]  /*0130*/  LDCU.64 UR36, c[0x0][0x358] ;  /* 0x00006b00ff2477ac */ /* 0x000ee20008000a00 */
[----:B-1----:R-:W-:Y:S01]  /*0140*/  UISETP.GE.AND UP0, UPT, UR11, URZ, UPT ;  /* 0x000000ff0b00728c */ /* 0x002fe2000bf06270 */
[----:B--2---:R-:W-:Y:S02]  /*0150*/  IMAD.U32 R22, RZ, RZ, UR6 ;  /* 0x00000006ff167e24 */ /* 0x004fe4000f8e00ff */
[----:B------:R-:W-:-:S02]  /*0160*/  IMAD.U32 R23, RZ, RZ, UR7 ;  /* 0x00000007ff177e24 */ /* 0x000fc4000f8e00ff */
[----:B0-----:R-:W-:-:S04]  /*0170*/  IMAD R2, R19, 0x40, R2 ;  /* 0x0000004013027824 */ /* 0x001fc800078e0202 */
[----:B---3--:R-:W-:Y:S05]  /*0180*/  BRA.U !UP0, `(.L_x_24) ;  /* 0x0000000d08cc7547 */ /* 0x008fea000b800000 */
[C---:B------:R-:W-:Y:S01]  /*0190*/  IADD3 R4, P0, PT, R2.reuse, 0x2, RZ ;  /* 0x0000000202047810 */ /* 0x040fe20007f1e0ff */
[----:B------:R-:W-:Y:S01]  /*01a0*/  USHF.R.S32.HI UR4, URZ, 0x1f, UR5 ;  /* 0x0000001fff047899 */ /* 0x000fe20008011405 */
[C---:B------:R-:W-:Y:S01]  /*01b0*/  IADD3 R14, P1, PT, R2.reuse, 0x5, RZ ;  /* 0x00000005020e7810 */ /* 0x040fe20007f3e0ff */
[----:B------:R-:W0:Y:S02]  /*01c0*/  LDCU UR10, c[0x0][0x3a0] ;  /* 0x00007400ff0a77ac */ /* 0x000e240008000800 */
[----:B------:R-:W-:Y:S01]  /*01d0*/  IMAD.X R0, RZ, RZ, RZ, P0 ;  /* 0x000000ffff007224 */ /* 0x000fe200000e06ff */
[----:B------:R-:W-:-:S03]  /*01e0*/  IADD3 R10, P0, PT, R2, 0x3, RZ ;  /* 0x00000003020a7810 */ /* 0x000fc60007f1e0ff */
[----:B------:R-:W-:Y:S01]  /*01f0*/  IMAD R5, R0, UR5, RZ ;  /* 0x0000000500057c24 */ /* 0x000fe2000f8e02ff */
[----:B------:R-:W-:Y:S02]  /*0200*/  IADD3.X R0, PT, PT, RZ, RZ, RZ, P0, !PT ;  /* 0x000000ffff007210 */ /* 0x000fe400007fe4ff */
[----:B------:R-:W-:Y:S01]  /*0210*/  IADD3 R3, P0, PT, R2, 0x4, RZ ;  /* 0x0000000402037810 */ /* 0x000fe20007f1e0ff */
[C---:B------:R-:W-:Y:S02]  /*0220*/  IMAD R7, R4.reuse, UR4, R5 ;  /* 0x0000000404077c24 */ /* 0x040fe4000f8e0205 */
[----:B------:R-:W-:-:S04]  /*0230*/  IMAD.WIDE.U32 R4, R4, UR5, RZ ;  /* 0x0000000504047c25 */ /* 0x000fc8000f8e00ff */
[----:B------:R-:W-:Y:S02]  /*0240*/  IMAD R9, R0, UR5, RZ ;  /* 0x0000000500097c24 */ /* 0x000fe4000f8e02ff */
[----:B------:R-:W-:Y:S01]  /*0250*/  IMAD.X R6, RZ, RZ, RZ, P0 ;  /* 0x000000ffff067224 */ /* 0x000fe200000e06ff */
[----:B0-----:R-:W-:Y:S01]  /*0260*/  USHF.R.S32.HI UR10, URZ, 0x1f, UR10 ;  /* 0x0000001fff0a7899 */ /* 0x001fe2000801140a */
[C---:B------:R-:W-:Y:S02]  /*0270*/  IMAD R9, R10.reuse, UR4, R9 ;  /* 0x000000040a097c24 */ /* 0x040fe4000f8e0209 */
[----:B------:R-:W-:Y:S02]  /*0280*/  IMAD.IADD R5, R5, 0x1, R7 ;  /* 0x0000000105057824 */ /* 0x000fe400078e0207 */
[----:B------:R-:W-:-:S03]  /*0290*/  IMAD.WIDE.U32 R10, R10, UR5, RZ ;  /* 0x000000050a0a7c25 */ /* 0x000fc6000f8e00ff */
[----:B------:R-:W-:Y:S01]  /*02a0*/  SHF.L.U64.HI R7, R4, 0x2, R5 ;  /* 0x0000000204077819 */ /* 0x000fe20000010205 */
[----:B------:R-:W-:Y:S02]  /*02b0*/  IMAD R8, R6, UR5, RZ ;  /* 0x0000000506087c24 */ /* 0x000fe4000f8e02ff */
[----:B------:R-:W-:Y:S01]  /*02c0*/  IMAD.X R0, RZ, RZ, RZ, P1 ;  /* 0x000000ffff007224 */ /* 0x000fe200008e06ff */
[----:B------:R-:W-:Y:S01]  /*02d0*/  IADD3 R16, P1, PT, R2, 0x7, RZ ;  /* 0x0000000702107810 */ /* 0x000fe20007f3e0ff */
[----:B------:R-:W-:Y:S02]  /*02e0*/  IMAD.SHL.U32 R6, R4, 0x4, RZ ;  /* 0x0000000404067824 */ /* 0x000fe400078e00ff */
[----:B------:R-:W-:Y:S02]  /*02f0*/  IMAD.IADD R9, R11, 0x1, R9 ;  /* 0x000000010b097824 */ /* 0x000fe400078e0209 */
[C---:B------:R-:W-:Y:S02]  /*0300*/  IMAD R11, R3.reuse, UR4, R8 ;  /* 0x00000004030b7c24 */ /* 0x040fe4000f8e0208 */
[----:B------:R-:W-:Y:S01]  /*0310*/  IMAD.WIDE.U32 R4, R3, UR5, RZ ;  /* 0x0000000503047c25 */ /* 0x000fe2000f8e00ff */
[----:B------:R-:W-:-:S03]  /*0320*/  SHF.L.U64.HI R9, R10, 0x2, R9 ;  /* 0x000000020a097819 */ /* 0x000fc60000010209 */
[----:B------:R-:W-:Y:S02]  /*0330*/  IMAD R13, R0, UR5, RZ ;  /* 0x00000005000d7c24 */ /* 0x000fe4000f8e02ff */
[----:B------:R-:W-:Y:S01]  /*0340*/  IMAD.IADD R3, R5, 0x1, R11 ;  /* 0x0000000105037824 */ /* 0x000fe200078e020b */
[----:B------:R-:W-:Y:S01]  /*0350*/  IADD3 R5, P0, PT, R2, 0x6, RZ ;  /* 0x0000000602057810 */ /* 0x000fe20007f1e0ff */
[C---:B------:R-:W-:Y:S02]  /*0360*/  IMAD R13, R14.reuse, UR4, R13 ;  /* 0x000000040e0d7c24 */ /* 0x040fe4000f8e020d */
[----:B------:R-:W-:Y:S01]  /*0370*/  IMAD.WIDE.U32 R14, R14, UR5, RZ ;  /* 0x000000050e0e7c25 */ /* 0x000fe2000f8e00ff */
[----:B------:R-:W-:-:S03]  /*0380*/  SHF.L.U64.HI R11, R4, 0x2, R3 ;  /* 0x00000002040b7819 */ /* 0x000fc60000010203 */
[----:B------:R-:W-:Y:S02]  /*0390*/  IMAD.IADD R13, R15, 0x1, R13 ;  /* 0x000000010f0d7824 */ /* 0x000fe400078e020d */
[----:B------:R-:W-:Y:S02]  /*03a0*/  IMAD.X R3, RZ, RZ, RZ, P0 ;  /* 0x000000ffff037224 */ /* 0x000fe400000e06ff */
[----:B------:R-:W-:Y:S01]  /*03b0*/  IMAD.X R0, RZ, RZ, RZ, P1 ;  /* 0x000000ffff007224 */ /* 0x000fe200008e06ff */
[----:B------:R-:W-:Y:S01]  /*03c0*/  SHF.L.U64.HI R13, R14, 0x2, R13 ;  /* 0x000000020e0d7819 */ /* 0x000fe2000001020d */
[----:B------:R-:W-:Y:S01]  /*03d0*/  IMAD.SHL.U32 R8, R10, 0x4, RZ ;  /* 0x000000040a087824 */ /* 0x000fe200078e00ff */
[----:B------:R-:W-:Y:S01]  /*03e0*/  SHF.L.U32 R10, R4, 0x2, RZ ;  /* 0x00000002040a7819 */ /* 0x000fe200000006ff */
[----:B------:R-:W-:Y:S02]  /*03f0*/  IMAD R4, R3, UR5, RZ ;  /* 0x0000000503047c24 */ /* 0x000fe4000f8e02ff */
[----:B------:R-:W-:-:S02]  /*0400*/  IMAD R17, R0, UR5, RZ ;  /* 0x0000000500117c24 */ /* 0x000fc4000f8e02ff */
[----:B------:R-:W-:Y:S02]  /*0410*/  IMAD.SHL.U32 R12, R14, 0x4, RZ ;  /* 0x000000040e0c7824 */ /* 0x000fe400078e00ff */
[----:B------:R-:W-:-:S04]  /*0420*/  IMAD.WIDE.U32 R14, R2, UR5, RZ ;  /* 0x00000005020e7c25 */ /* 0x000fc8000f8e00ff */
[----:B------:R-:W-:Y:S01]  /*0430*/  IMAD R3, R2, UR4, RZ ;  /* 0x0000000402037c24 */ /* 0x000fe2000f8e02ff */
[----:B------:R-:W-:Y:S01]  /*0440*/  IADD3 R0, P0, PT, R14, UR5, RZ ;  /* 0x000000050e007c10 */ /* 0x000fe2000ff1e0ff */
[C---:B------:R-:W-:Y:S02]  /*0450*/  IMAD R21, R5.reuse, UR4, R4 ;  /* 0x0000000405157c24 */ /* 0x040fe4000f8e0204 */
[----:B------:R-:W-:Y:S02]  /*0460*/  IMAD R27, R16, UR4, R17 ;  /* 0x00000004101b7c24 */ /* 0x000fe4000f8e0211 */
[----:B------:R-:W-:-:S04]  /*0470*/  IMAD.WIDE.U32 R4, R5, UR5, RZ ;  /* 0x0000000505047c25 */ /* 0x000fc8000f8e00ff */
[----:B------:R-:W-:Y:S01]  /*0480*/  IMAD.WIDE.U32 R16, R16, UR5, RZ ;  /* 0x0000000510107c25 */ /* 0x000fe2000f8e00ff */
[----:B------:R-:W-:-:S03]  /*0490*/  UIADD3 UR5, UPT, UPT, -UR11, URZ, URZ ;  /* 0x000000ff0b057290 */ /* 0x000fc6000fffe1ff */
[----:B------:R-:W-:Y:S02]  /*04a0*/  IMAD.IADD R3, R15, 0x1, R3 ;  /* 0x000000010f037824 */ /* 0x000fe400078e0203 */
[----:B------:R-:W-:Y:S01]  /*04b0*/  IMAD.IADD R21, R5, 0x1, R21 ;  /* 0x0000000105157824 */ /* 0x000fe200078e0215 */
[----:B------:R-:W-:Y:S01]  /*04c0*/  IADD3 R5, PT, PT, R17, R27, RZ ;  /* 0x0000001b11057210 */ /* 0x000fe20007ffe0ff */
[----:B------:R-:W-:Y:S01]  /*04d0*/  IMAD.SHL.U32 R26, R4, 0x4, RZ ;  /* 0x00000004041a7824 */ /* 0x000fe200078e00ff */
[----:B------:R-:W-:Y:S01]  /*04e0*/  IADD3.X R17, PT, PT, R3, UR4, RZ, P0, !PT ;  /* 0x0000000403117c10 */ /* 0x000fe200087fe4ff */
[----:B------:R-:W-:Y:S01]  /*04f0*/  IMAD.SHL.U32 R28, R16, 0x4, RZ ;  /* 0x00000004101c7824 */ /* 0x000fe200078e00ff */
[----:B------:R-:W-:Y:S01]  /*0500*/  SHF.L.U64.HI R27, R4, 0x2, R21 ;  /* 0x00000002041b7819 */ /* 0x000fe20000010215 */
[----:B------:R-:W-:Y:S01]  /*0510*/  IMAD.SHL.U32 R20, R0, 0x4, RZ ;  /* 0x0000000400147824 */ /* 0x000fe200078e00ff */
[----:B------:R-:W-:Y:S02]  /*0520*/  SHF.L.U64.HI R29, R16, 0x2, R5 ;  /* 0x00000002101d7819 */ /* 0x000fe40000010205 */
[----:B------:R-:W-:Y:S01]  /*0530*/  SHF.L.U64.HI R21, R0, 0x2, R17 ;  /* 0x0000000200157819 */ /* 0x000fe20000010211 */
[----:B------:R-:W-:Y:S01]  /*0540*/  IMAD.MOV.U32 R0, RZ, RZ, RZ ;  /* 0x000000ffff007224 */ /* 0x000fe200078e00ff */
[----:B------:R-:W-:Y:S01]  /*0550*/  CS2R R16, SRZ ;  /* 0x0000000000107805 */ /* 0x000fe2000001ff00 */
[----:B------:R-:W-:-:S04]  /*0560*/  IMAD.WIDE R26, R24, 0x4, R26 ;  /* 0x00000004181a7825 */ /* 0x000fc800078e021a */
[----:B------:R-:W-:-:S04]  /*0570*/  IMAD.WIDE R20, R24, 0x4, R20 ;  /* 0x0000000418147825 */ /* 0x000fc800078e0214 */
[----:B------:R-:W-:-:S07]  /*0580*/  IMAD.WIDE R28, R24, 0x4, R28 ;  /* 0x00000004181c7825 */ /* 0x000fce00078e021c */
.L_x_28:
[----:B0-----:R-:W0:Y:S01]  /*0590*/  LDCU UR4, c[0x0][0x39c] ;  /* 0x00007380ff0477ac */ /* 0x001e220008000800 */
[----:B------:R-:W-:Y:S01]  /*05a0*/  VIADD R43, R24, UR5 ;  /* 0x00000005182b7c36 */ /* 0x000fe20008000000 */
[----:B------:R-:W-:Y:S01]  /*05b0*/  BSSY.RECONVERGENT B0, `(.L_x_25) ;  /* 0x00000ac000007945 */ /* 0x000fe20003800200 */
[----:B------:R-:W1:Y:S03]  /*05c0*/  LDCU UR11, c[0x0][0x398] ;  /* 0x00007300ff0b77ac */ /* 0x000e660008000800 */
[----:B0-----:R-:W-:-:S04]  /*05d0*/  ISETP.GE.AND P0, PT, R43, UR4, PT ;  /* 0x000000042b007c0c */ /* 0x001fc8000bf06270 */
[----:B------:R-:W-:-:S13]  /*05e0*/  ISETP.LT.OR P0, PT, R43, RZ, P0 ;  /* 0x000000ff2b00720c */ /* 0x000fda0000701670 */
[----:B-1----:R-:W-:Y:S05]  /*05f0*/  @P0 BRA `(.L_x_26) ;  /* 0x00000008009c0947 */ /* 0x002fea0003800000 */
[----:B------:R-:W0:Y:S01]  /*0600*/  LDC.64 R4, c[0x0][0x390] ;  /* 0x0000e400ff047b82 */ /* 0x000e220000000a00 */
[----:B------:R-:W-:Y:S01]  /*0610*/  IABS R31, UR5 ;  /* 0x00000005001f7c13 */ /* 0x000fe20008000000 */
[----:B------:R-:W1:Y:S01]  /*0620*/  S2R R30, SR_TID.Y ;  /* 0x00000000001e7919 */ /* 0x000e620000002200 */
[----:B------:R-:W2:Y:S01]  /*0630*/  LDCU UR4, c[0x0][0x39c] ;  /* 0x00007380ff0477ac */ /* 0x000ea20008000800 */
[----:B------:R-:W-:Y:S01]  /*0640*/  VIADD R0, R0, 0x1 ;  /* 0x0000000100007836 */ /* 0x000fe20000000000 */
[----:B------:R-:W3:Y:S01]  /*0650*/  LDCU.64 UR6, c[0x0][0x388] ;  /* 0x00007100ff0677ac */ /* 0x000ee20008000a00 */
[----:B------:R-:W4:Y:S01]  /*0660*/  LDCU.64 UR8, c[0x0][0x380] ;  /* 0x00007000ff0877ac */ /* 0x000f220008000a00 */
[----:B------:R-:W0:Y:S01]  /*0670*/  LDCU UR14, c[0x0][0x39c] ;  /* 0x00007380ff0e77ac */ /* 0x000e220008000800 */
[----:B------:R-:W0:Y:S02]  /*0680*/  LDCU UR13, c[0x0][0x3a0] ;  /* 0x00007400ff0d77ac */ /* 0x000e240008000800 */
[----:B0-----:R-:W-:-:S05]  /*0690*/  IMAD.WIDE.U32 R4, R31, 0x4, R4 ;  /* 0x000000041f047825 */ /* 0x001fca00078e0004 */
[----:B------:R-:W5:Y:S01]  /*06a0*/  LDG.E R2, desc[UR36][R4.64] ;  /* 0x0000002404027981 */ /* 0x000f62000c1e1900 */
[----:B--2---:R-:W-:Y:S01]  /*06b0*/  USHF.R.S32.HI UR12, URZ, 0x1f, UR4 ;  /* 0x0000001fff0c7899 */ /* 0x004fe20008011404 */
[----:B-1----:R-:W-:-:S05]  /*06c0*/  IMAD R51, R19, 0x40, R30 ;  /* 0x0000004013337824 */ /* 0x002fca00078e021e */
[C---:B------:R-:W-:Y:S02]  /*06d0*/  IADD3 R32, P1, PT, R51.reuse, 0x7, RZ ;  /* 0x0000000733207810 */ /* 0x040fe40007f3e0ff */
[----:B------:R-:W-:-:S03]  /*06e0*/  IADD3 R30, P0, PT, R51, 0x6, RZ ;  /* 0x00000006331e7810 */ /* 0x000fc60007f1e0ff */
[----:B------:R-:W-:Y:S02]  /*06f0*/  IMAD.X R33, RZ, RZ, RZ, P1 ;  /* 0x000000ffff217224 */ /* 0x000fe400008e06ff */
[----:B------:R-:W-:Y:S02]  /*0700*/  IMAD.X R31, RZ, RZ, RZ, P0 ;  /* 0x000000ffff1f7224 */ /* 0x000fe400000e06ff */
[----:B------:R-:W-:Y:S02]  /*0710*/  IMAD R33, R33, UR4, RZ ;  /* 0x0000000421217c24 */ /* 0x000fe4000f8e02ff */
[----:B------:R-:W-:Y:S02]  /*0720*/  IMAD R31, R31, UR4, RZ ;  /* 0x000000041f1f7c24 */ /* 0x000fe4000f8e02ff */
[C---:B------:R-:W-:Y:S02]  /*0730*/  IMAD R37, R32.reuse, UR12, R33 ;  /* 0x0000000c20257c24 */ /* 0x040fe4000f8e0221 */
[----:B------:R-:W-:-:S04]  /*0740*/  IMAD.WIDE.U32 R32, R32, UR4, RZ ;  /* 0x0000000420207c25 */ /* 0x000fc8000f8e00ff */
[----:B------:R-:W-:Y:S02]  /*0750*/  IMAD.IADD R37, R33, 0x1, R37 ;  /* 0x0000000121257824 */ /* 0x000fe400078e0225 */
[----:B------:R-:W-:Y:S02]  /*0760*/  IMAD.SHL.U32 R40, R32, 0x4, RZ ;  /* 0x0000000420287824 */ /* 0x000fe400078e00ff */
[----:B------:R-:W-:Y:S01]  /*0770*/  IMAD R35, R30, UR12, R31 ;  /* 0x0000000c1e237c24 */ /* 0x000fe2000f8e021f */
[----:B------:R-:W-:Y:S01]  /*0780*/  SHF.L.U64.HI R41, R32, 0x2, R37 ;  /* 0x0000000220297819 */ /* 0x000fe20000010225 */
[----:B------:R-:W-:Y:S01]  /*0790*/  IMAD.WIDE.U32 R30, R30, UR4, RZ ;  /* 0x000000041e1e7c25 */ /* 0x000fe2000f8e00ff */
[----:B------:R-:W-:Y:S01]  /*07a0*/  IADD3 R32, P0, PT, R14, UR4, RZ ;  /* 0x000000040e207c10 */ /* 0x000fe2000ff1e0ff */
[----:B------:R-:W-:Y:S02]  /*07b0*/  UMOV UR4, URZ ;  /* 0x000000ff00047c82 */ /* 0x000fe40008000000 */
[----:B------:R-:W-:Y:S01]  /*07c0*/  IMAD.SHL.U32 R38, R30, 0x4, RZ ;  /* 0x000000041e267824 */ /* 0x000fe200078e00ff */
[----:B------:R-:W-:Y:S01]  /*07d0*/  IADD3.X R37, PT, PT, R3, UR12, RZ, P0, !PT ;  /* 0x0000000c03257c10 */ /* 0x000fe200087fe4ff */
[C---:B------:R-:W-:Y:S01]  /*07e0*/  IMAD.SHL.U32 R36, R32.reuse, 0x4, RZ ;  /* 0x0000000420247824 */ /* 0x040fe200078e00ff */
[C---:B------:R-:W-:Y:S01]  /*07f0*/  IADD3 R50, P0, PT, R43.reuse, R14, RZ ;  /* 0x0000000e2b327210 */ /* 0x040fe20007f1e0ff */
[----:B------:R-:W-:Y:S01]  /*0800*/  IMAD.WIDE.U32 R40, R43, 0x4, R40 ;  /* 0x000000042b287825 */ /* 0x000fe200078e0028 */
[----:B------:R-:W-:Y:S01]  /*0810*/  IADD3 R35, PT, PT, R31, R35, RZ ;  /* 0x000000231f237210 */ /* 0x000fe20007ffe0ff */
[----:B------:R-:W-:Y:S01]  /*0820*/  UMOV UR12, 0x40 ;  /* 0x00000040000c7882 */ /* 0x000fe20000000000 */
[----:B------:R-:W-:Y:S01]  /*0830*/  SHF.L.U64.HI R37, R32, 0x2, R37 ;  /* 0x0000000220257819 */ /* 0x000fe20000010225 */
[----:B------:R-:W-:Y:S01]  /*0840*/  IMAD.WIDE.U32 R32, R43, 0x4, R8 ;  /* 0x000000042b207825 */ /* 0x000fe200078e0008 */
[----:B------:R-:W-:-:S03]  /*0850*/  SHF.L.U64.HI R39, R30, 0x2, R35 ;  /* 0x000000021e277819 */ /* 0x000fc60000010223 */
[----:B------:R-:W-:-:S04]  /*0860*/  IMAD.WIDE.U32 R30, R43, 0x4, R6 ;  /* 0x000000042b1e7825 */ /* 0x000fc800078e0006 */
[----:B------:R-:W-:-:S04]  /*0870*/  IMAD.WIDE.U32 R34, R43, 0x4, R10 ;  /* 0x000000042b227825 */ /* 0x000fc800078e000a */
[----:B------:R-:W-:-:S04]  /*0880*/  IMAD.WIDE.U32 R36, R43, 0x4, R36 ;  /* 0x000000042b247825 */ /* 0x000fc800078e0024 */
[----:B------:R-:W-:-:S04]  /*0890*/  IMAD.WIDE.U32 R38, R43, 0x4, R38 ;  /* 0x000000042b267825 */ /* 0x000fc800078e0026 */
[----:B------:R-:W-:Y:S01]  /*08a0*/  IMAD.WIDE.U32 R42, R43, 0x4, R12 ;  /* 0x000000042b2a7825 */ /* 0x000fe200078e000c */
[----:B-----5:R-:W0:Y:S02]  /*08b0*/  F2F.F64.F32 R4, R2 ;  /* 0x0000000200047310 */ /* 0x020e240000201800 */
[----:B0-----:R-:W-:Y:S01]  /*08c0*/  DADD R16, R16, R4 ;  /* 0x0000000010107229 */ /* 0x001fe20000000004 */
[----:B------:R-:W-:Y:S01]  /*08d0*/  IMAD.X R5, RZ, RZ, R3, P0 ;  /* 0x000000ffff057224 */ /* 0x000fe200000e0603 */
[----:B------:R-:W-:-:S04]  /*08e0*/  IADD3 R51, P0, PT, R51, 0x3, RZ ;  /* 0x0000000333337810 */ /* 0x000fc80007f1e0ff */
[C---:B------:R-:W-:Y:S01]  /*08f0*/  SHF.L.U64.HI R5, R50.reuse, 0x2, R5 ;  /* 0x0000000232057819 */ /* 0x040fe20000010205 */
[----:B------:R-:W-:Y:S01]  /*0900*/  IMAD.X R4, RZ, RZ, RZ, P0 ;  /* 0x000000ffff047224 */ /* 0x000fe200000e06ff */
[----:B---34-:R-:W-:-:S07]  /*0910*/  SHF.L.U32 R50, R50, 0x2, RZ ;  /* 0x0000000232327819 */ /* 0x018fce00000006ff */
.L_x_27:
[----:B0-----:R-:W-:-:S04]  /*0920*/  IADD3 R44, P0, PT, R51, -0x3, RZ ;  /* 0xfffffffd332c7810 */ /* 0x001fc80007f1e0ff */
[----:B------:R-:W-:Y:S02]  /*0930*/  ISETP.GE.U32.AND P1, PT, R44, UR13, PT ;  /* 0x0000000d2c007c0c */ /* 0x000fe4000bf26070 */
[----:B------:R-:W-:-:S04]  /*0940*/  IADD3.X R44, PT, PT, R4, -0x1, RZ, P0, !PT ;  /* 0xffffffff042c7810 */ /* 0x000fc800007fe4ff */
[----:B------:R-:W-:-:S13]  /*0950*/  ISETP.GE.U32.AND.EX P1, PT, R44, UR10, PT, P1 ;  /* 0x0000000a2c007c0c */ /* 0x000fda000bf26110 */
[----:B------:R-:W-:Y:S02]  /*0960*/  @!P1 IADD3 R46, P2, PT, R24, R14, RZ ;  /* 0x0000000e182e9210 */ /* 0x000fe40007f5e0ff */
[----:B------:R-:W-:Y:S02]  /*0970*/  @!P1 IADD3 R44, P0, PT, R50, UR6, RZ ;  /* 0x00000006322c9c10 */ /* 0x000fe4000ff1e0ff */
[----:B------:R-:W-:Y:S02]  /*0980*/  @!P1 LEA.HI.X.SX32 R47, R24, R3, 0x1, P2 ;  /* 0x00000003182f9211 */ /* 0x000fe400010f0eff */
[----:B------:R-:W-:Y:S02]  /*0990*/  @!P1 IADD3.X R45, PT, PT, R5, UR7, RZ, P0, !PT ;  /* 0x00000007052d9c10 */ /* 0x000fe400087fe4ff */
[----:B------:R-:W-:-:S03]  /*09a0*/  @!P1 LEA R48, P2, R46, UR8, 0x2 ;  /* 0x000000082e309c11 */ /* 0x000fc6000f8410ff */
[----:B------:R-:W2:Y:S01]  /*09b0*/  @!P1 LDG.E R44, desc[UR36][R44.64] ;  /* 0x000000242c2c9981 */ /* 0x000ea2000c1e1900 */
[----:B------:R-:W-:-:S05]  /*09c0*/  @!P1 LEA.HI.X R49, R46, UR9, R47, 0x2, P2 ;  /* 0x000000092e319c11 */ /* 0x000fca00090f142f */
[----:B------:R-:W3:Y:S01]  /*09d0*/  @!P1 LDG.E R53, desc[UR36][R48.64] ;  /* 0x0000002430359981 */ /* 0x000ee2000c1e1900 */
[----:B------:R-:W-:-:S04]  /*09e0*/  IADD3 R46, P2, PT, R51, -0x2, RZ ;  /* 0xfffffffe332e7810 */ /* 0x000fc80007f5e0ff */
[----:B------:R-:W-:Y:S02]  /*09f0*/  ISETP.GE.U32.AND P0, PT, R46, UR13, PT ;  /* 0x0000000d2e007c0c */ /* 0x000fe4000bf06070 */
[----:B------:R-:W-:-:S04]  /*0a00*/  IADD3.X R46, PT, PT, R4, -0x1, RZ, P2, !PT ;  /* 0xffffffff042e7810 */ /* 0x000fc800017fe4ff */
[----:B------:R-:W-:Y:S02]  /*0a10*/  ISETP.GE.U32.AND.EX P0, PT, R46, UR10, PT, P0 ;  /* 0x0000000a2e007c0c */ /* 0x000fe4000bf06100 */
[----:B--2---:R-:W-:-:S05]  /*0a20*/  @!P1 I2FP.F32.S32 R47, R44 ;  /* 0x0000002c002f9245 */ /* 0x004fca0000201400 */
[----:B---3--:R-:W-:-:S05]  /*0a30*/  @!P1 FFMA R53, R2, R47, R53 ;  /* 0x0000002f02359223 */ /* 0x008fca0000000035 */
[----:B------:R0:W-:Y:S01]  /*0a40*/  @!P1 STG.E desc[UR36][R48.64], R53 ;  /* 0x0000003530009986 */ /* 0x0001e2000c101924 */
[----:B------:R-:W-:-:S04]  /*0a50*/  @!P0 IADD3 R46, P1, PT, R36, UR6, RZ ;  /* 0x00000006242e8c10 */ /* 0x000fc8000ff3e0ff */
[----:B------:R-:W-:Y:S02]  /*0a60*/  @!P0 IADD3.X R47, PT, PT, R37, UR7, RZ, P1, !PT ;  /* 0x00000007252f8c10 */ /* 0x000fe40008ffe4ff */
[----:B------:R-:W-:-:S03]  /*0a70*/  @!P0 IADD3 R44, P1, PT, R20, UR8, RZ ;  /* 0x00000008142c8c10 */ /* 0x000fc6000ff3e0ff */
[----:B------:R1:W0:Y:S01]  /*0a80*/  @!P0 LDG.E R46, desc[UR36][R46.64] ;  /* 0x000000242e2e8981 */ /* 0x000222000c1e1900 */
[----:B------:R-:W-:-:S05]  /*0a90*/  @!P0 IADD3.X R45, PT, PT, R21, UR9, RZ, P1, !PT ;  /* 0x00000009152d8c10 */ /* 0x000fca0008ffe4ff */
[----:B------:R-:W2:Y:S01]  /*0aa0*/  @!P0 LDG.E R52, desc[UR36][R44.64] ;  /* 0x000000242c348981 */ /* 0x000ea2000c1e1900 */
[----:B-1----:R-:W-:-:S04]  /*0ab0*/  IADD3 R47, P2, PT, R51, -0x1, RZ ;  /* 0xffffffff332f7810 */ /* 0x002fc80007f5e0ff */
[----:B------:R-:W-:Y:S02]  /*0ac0*/  ISETP.GE.U32.AND P1, PT, R47, UR13, PT ;  /* 0x0000000d2f007c0c */ /* 0x000fe4000bf26070 */
[----:B------:R-:W-:-:S04]  /*0ad0*/  IADD3.X R47, PT, PT, R4, -0x1, RZ, P2, !PT ;  /* 0xffffffff042f7810 */ /* 0x000fc800017fe4ff */
[----:B------:R-:W-:Y:S02]  /*0ae0*/  ISETP.GE.U32.AND.EX P1, PT, R47, UR10, PT, P1 ;  /* 0x0000000a2f007c0c */ /* 0x000fe4000bf26110 */
[----:B0-----:R-:W-:-:S05]  /*0af0*/  @!P0 I2FP.F32.S32 R49, R46 ;  /* 0x0000002e00318245 */ /* 0x001fca0000201400 */
[----:B--2---:R-:W-:-:S05]  /*0b00*/  @!P0 FFMA R47, R2, R49, R52 ;  /* 0x00000031022f8223 */ /* 0x004fca0000000034 */
[----:B------:R0:W-:Y:S01]  /*0b10*/  @!P0 STG.E desc[UR36][R44.64], R47 ;  /* 0x0000002f2c008986 */ /* 0x0001e2000c101924 */
[----:B------:R-:W-:-:S04]  /*0b20*/  @!P1 IADD3 R48, P0, PT, R30, UR6, RZ ;  /* 0x000000061e309c10 */ /* 0x000fc8000ff1e0ff */
[----:B------:R-:W-:-:S05]  /*0b30*/  @!P1 IADD3.X R49, PT, PT, R31, UR7, RZ, P0, !PT ;  /* 0x000000071f319c10 */ /* 0x000fca00087fe4ff */
[----:B------:R-:W2:Y:S01]  /*0b40*/  @!P1 LDG.E R48, desc[UR36][R48.64] ;  /* 0x0000002430309981 */ /* 0x000ea2000c1e1900 */
[----:B0-----:R-:W-:-:S03]  /*0b50*/  @!P1 IMAD.WIDE R44, R24, 0x4, R6 ;  /* 0x00000004182c9825 */ /* 0x001fc600078e0206 */
[----:B------:R-:W-:-:S04]  /*0b60*/  @!P1 IADD3 R52, P2, PT, R44, UR8, RZ ;  /* 0x000000082c349c10 */ /* 0x000fc8000ff5e0ff */
[----:B------:R-:W-:-:S05]  /*0b70*/  @!P1 IADD3.X R53, PT, PT, R45, UR9, RZ, P2, !PT ;  /* 0x000000092d359c10 */ /* 0x000fca00097fe4ff */
[----:B------:R-:W3:Y:S01]  /*0b80*/  @!P1 LDG.E R49, desc[UR36][R52.64] ;  /* 0x0000002434319981 */ /* 0x000ee2000c1e1900 */
[----:B------:R-:W-:-:S04]  /*0b90*/  ISETP.GE.U32.AND P0, PT, R51, UR13, PT ;  /* 0x0000000d33007c0c */ /* 0x000fc8000bf06070 */
[----:B------:R-:W-:-:S13]  /*0ba0*/  ISETP.GE.U32.AND.EX P0, PT, R4, UR10, PT, P0 ;  /* 0x0000000a04007c0c */ /* 0x000fda000bf06100 */
[----:B------:R-:W-:-:S03]  /*0bb0*/  @!P0 IMAD.WIDE R44, R24, 0x4, R8 ;  /* 0x00000004182c8825 */ /* 0x000fc600078e0208 */
[----:B------:R-:W-:-:S04]  /*0bc0*/  @!P0 IADD3 R44, P2, PT, R44, UR8, RZ ;  /* 0x000000082c2c8c10 */ /* 0x000fc8000ff5e0ff */
[----:B------:R-:W-:Y:S02]  /*0bd0*/  @!P0 IADD3.X R45, PT, PT, R45, UR9, RZ, P2, !PT ;  /* 0x000000092d2d8c10 */ /* 0x000fe400097fe4ff */
[----:B--2---:R-:W-:-:S05]  /*0be0*/  @!P1 I2FP.F32.S32 R46, R48 ;  /* 0x00000030002e9245 */ /* 0x004fca0000201400 */
[----:B---3--:R-:W-:-:S05]  /*0bf0*/  @!P1 FFMA R49, R2, R46, R49 ;  /* 0x0000002e02319223 */ /* 0x008fca0000000031 */
[----:B------:R0:W-:Y:S01]  /*0c00*/  @!P1 STG.E desc[UR36][R52.64], R49 ;  /* 0x0000003134009986 */ /* 0x0001e2000c101924 */
[----:B------:R-:W-:-:S03]  /*0c10*/  @!P0 IADD3 R46, P1, PT, R32, UR6, RZ ;  /* 0x00000006202e8c10 */ /* 0x000fc6000ff3e0ff */
[----:B------:R-:W2:Y:S01]  /*0c20*/  @!P0 LDG.E R48, desc[UR36][R44.64] ;  /* 0x000000242c308981 */ /* 0x000ea2000c1e1900 */
[----:B------:R-:W-:-:S05]  /*0c30*/  @!P0 IADD3.X R47, PT, PT, R33, UR7, RZ, P1, !PT ;  /* 0x00000007212f8c10 */ /* 0x000fca0008ffe4ff */
[----:B------:R1:W0:Y:S02]  /*0c40*/  @!P0 LDG.E R46, desc[UR36][R46.64] ;  /* 0x000000242e2e8981 */ /* 0x000224000c1e1900 */
[----:B-1----:R-:W-:-:S04]  /*0c50*/  IADD3 R47, P2, PT, R51, 0x1, RZ ;  /* 0x00000001332f7810 */ /* 0x002fc80007f5e0ff */
[----:B------:R-:W-:Y:S01]  /*0c60*/  ISETP.GE.U32.AND P1, PT, R47, UR13, PT ;  /* 0x0000000d2f007c0c */ /* 0x000fe2000bf26070 */
[----:B------:R-:W-:-:S05]  /*0c70*/  IMAD.X R47, RZ, RZ, R4, P2 ;  /* 0x000000ffff2f7224 */ /* 0x000fca00010e0604 */
[----:B------:R-:W-:Y:S02]  /*0c80*/  ISETP.GE.U32.AND.EX P1, PT, R47, UR10, PT, P1 ;  /* 0x0000000a2f007c0c */ /* 0x000fe4000bf26110 */
[----:B0-----:R-:W-:-:S05]  /*0c90*/  @!P0 I2FP.F32.S32 R49, R46 ;  /* 0x0000002e00318245 */ /* 0x001fca0000201400 */
[----:B--2---:R-:W-:-:S05]  /*0ca0*/  @!P0 FFMA R47, R2, R49, R48 ;  /* 0x00000031022f8223 */ /* 0x004fca0000000030 */
[----:B------:R0:W-:Y:S01]  /*0cb0*/  @!P0 STG.E desc[UR36][R44.64], R47 ;  /* 0x0000002f2c008986 */ /* 0x0001e2000c101924 */
[----:B------:R-:W-:-:S04]  /*0cc0*/  @!P1 IADD3 R48, P0, PT, R34, UR6, RZ ;  /* 0x0000000622309c10 */ /* 0x000fc8000ff1e0ff */
[----:B------:R-:W-:-:S05]  /*0cd0*/  @!P1 IADD3.X R49, PT, PT, R35, UR7, RZ, P0, !PT ;  /* 0x0000000723319c10 */ /* 0x000fca00087fe4ff */
[----:B------:R1:W2:Y:S01]  /*0ce0*/  @!P1 LDG.E R48, desc[UR36][R48.64] ;  /* 0x0000002430309981 */ /* 0x0002a2000c1e1900 */
[----:B0-----:R-:W-:-:S03]  /*0cf0*/  @!P1 IMAD.WIDE R44, R24, 0x4, R10 ;  /* 0x00000004182c9825 */ /* 0x001fc600078e020a */
[----:B------:R-:W-:-:S04]  /*0d00*/  @!P1 IADD3 R52, P2, PT, R44, UR8, RZ ;  /* 0x000000082c349c10 */ /* 0x000fc8000ff5e0ff */
[----:B------:R-:W-:-:S05]  /*0d10*/  @!P1 IADD3.X R53, PT, PT, R45, UR9, RZ, P2, !PT ;  /* 0x000000092d359c10 */ /* 0x000fca00097fe4ff */
[----:B------:R-:W3:Y:S01]  /*0d20*/  @!P1 LDG.E R46, desc[UR36][R52.64] ;  /* 0x00000024342e9981 */ /* 0x000ee2000c1e1900 */
[----:B-1----:R-:W-:-:S04]  /*0d30*/  IADD3 R49, P2, PT, R51, 0x2, RZ ;  /* 0x0000000233317810 */ /* 0x002fc80007f5e0ff */
[----:B------:R-:W-:Y:S01]  /*0d40*/  ISETP.GE.U32.AND P0, PT, R49, UR13, PT ;  /* 0x0000000d31007c0c */ /* 0x000fe2000bf06070 */
[----:B------:R-:W-:-:S05]  /*0d50*/  IMAD.X R49, RZ, RZ, R4, P2 ;  /* 0x000000ffff317224 */ /* 0x000fca00010e0604 */
[----:B------:R-:W-:Y:S02]  /*0d60*/  ISETP.GE.U32.AND.EX P0, PT, R49, UR10, PT, P0 ;  /* 0x0000000a31007c0c */ /* 0x000fe4000bf06100 */
[----:B--2---:R-:W-:-:S05]  /*0d70*/  @!P1 I2FP.F32.S32 R45, R48 ;  /* 0x00000030002d9245 */ /* 0x004fca0000201400 */
[----:B---3--:R-:W-:-:S05]  /*0d80*/  @!P1 FFMA R45, R2, R45, R46 ;  /* 0x0000002d022d9223 */ /* 0x008fca000000002e */
        /* <DEDUP_REMOVED lines=29> */
[----:B------:R-:W-:Y:S02]  /*0f60*/  @!P0 IADD3.X R49, PT, PT, R41, UR7, RZ, P1, !PT ;  /* 0x0000000729318c10 */ /* 0x000fe40008ffe4ff */
[----:B------:R-:W-:-:S03]  /*0f70*/  @!P0 IADD3 R44, P1, PT, R28, UR8, RZ ;  /* 0x000000081c2c8c10 */ /* 0x000fc6000ff3e0ff */
[----:B------:R-:W2:Y:S01]  /*0f80*/  @!P0 LDG.E R48, desc[UR36][R48.64] ;  /* 0x0000002430308981 */ /* 0x000ea2000c1e1900 */
[----:B------:R-:W-:-:S05]  /*0f90*/  @!P0 IADD3.X R45, PT, PT, R29, UR9, RZ, P1, !PT ;  /* 0x000000091d2d8c10 */ /* 0x000fca0008ffe4ff */
[----:B------:R-:W3:Y:S01]  /*0fa0*/  @!P0 LDG.E R49, desc[UR36][R44.64] ;  /* 0x000000242c318981 */ /* 0x000ee2000c1e1900 */
[----:B------:R-:W-:-:S04]  /*0fb0*/  UIADD3 UR12, UP0, UPT, UR12, -0x8, URZ ;  /* 0xfffffff80c0c7890 */ /* 0x000fc8000ff1e0ff */
[----:B------:R-:W-:Y:S02]  /*0fc0*/  UIADD3.X UR4, UPT, UPT, UR4, -0x1, URZ, UP0, !UPT ;  /* 0xffffffff04047890 */ /* 0x000fe400087fe4ff */
[----:B------:R-:W-:-:S04]  /*0fd0*/  UISETP.NE.U32.AND UP0, UPT, UR12, URZ, UPT ;  /* 0x000000ff0c00728c */ /* 0x000fc8000bf05070 */
[----:B------:R-:W-:Y:S02]  /*0fe0*/  UISETP.NE.AND.EX UP0, UPT, UR4, URZ, UPT, UP0 ;  /* 0x000000ff0400728c */ /* 0x000fe4000bf05300 */
[----:B------:R-:W-:Y:S02]  /*0ff0*/  UIMAD.WIDE UR6, UR14, 0x20, UR6 ;  /* 0x000000200e0678a5 */ /* 0x000fe4000f8e0206 */
[----:B------:R-:W-:Y:S01]  /*1000*/  UIMAD.WIDE UR8, UR14, 0x20, UR8 ;  /* 0x000000200e0878a5 */ /* 0x000fe2000f8e0208 */
[----:B--2---:R-:W-:-:S05]  /*1010*/  @!P0 I2FP.F32.S32 R52, R48 ;  /* 0x0000003000348245 */ /* 0x004fca0000201400 */
[----:B---3--:R-:W-:-:S05]  /*1020*/  @!P0 FFMA R52, R2, R52, R49 ;  /* 0x0000003402348223 */ /* 0x008fca0000000031 */
[----:B------:R0:W-:Y:S01]  /*1030*/  @!P0 STG.E desc[UR36][R44.64], R52 ;  /* 0x000000342c008986 */ /* 0x0001e2000c101924 */
[----:B------:R-:W-:-:S05]  /*1040*/  IADD3 R51, P0, PT, R51, 0x8, RZ ;  /* 0x0000000833337810 */ /* 0x000fca0007f1e0ff */
[----:B------:R-:W-:Y:S01]  /*1050*/  IMAD.X R4, RZ, RZ, R4, P0 ;  /* 0x000000ffff047224 */ /* 0x000fe200000e0604 */
[----:B------:R-:W-:Y:S07]  /*1060*/  BRA.U UP0, `(.L_x_27) ;  /* 0xfffffff9002c7547 */ /* 0x000fee000b83ffff */
.L_x_26:
[----:B------:R-:W-:Y:S05]  /*1070*/  BSYNC.RECONVERGENT B0 ;  /* 0x0000000000007941 */ /* 0x000fea0003800200 */
.L_x_25:
[----:B------:R-:W-:Y:S02]  /*1080*/  UISETP.NE.AND UP0, UPT, UR5, UR11, UPT ;  /* 0x0000000b0500728c */ /* 0x000fe4000bf05270 */
[----:B------:R-:W-:-:S07]  /*1090*/  UIADD3 UR4, UPT, UPT, UR5, 0x1, URZ ;  /* 0x0000000105047890 */ /* 0x000fce000fffe0ff */
[----:B------:R-:W-:Y:S01]  /*10a0*/  UMOV UR5, UR4 ;  /* 0x0000000400057c82 */ /* 0x000fe20008000000 */
[----:B------:R-:W-:Y:S05]  /*10b0*/  BRA.U UP0, `(.L_x_28) ;  /* 0xfffffff500347547 */ /* 0x000fea000b83ffff */
.L_x_24:
[----:B------:R-:W-:Y:S01]  /*10c0*/  DSETP.NEU.AND P0, PT, R16, RZ, PT ;  /* 0x000000ff1000722a */ /* 0x000fe20003f0d000 */
[----:B------:R-:W1:Y:S01]  /*10d0*/  LDCU UR40, c[0x0][0x3a0] ;  /* 0x00007400ff2877ac */ /* 0x000e620008000800 */
[----:B------:R-:W-:Y:S04]  /*10e0*/  BSSY.RECONVERGENT B6, `(.L_x_29) ;  /* 0x000001b000067945 */ /* 0x000fe80003800200 */
[----:B------:R-:W-:-:S13]  /*10f0*/  ISETP.NE.OR P0, PT, RZ, UR11, P0 ;  /* 0x0000000bff007c0c */ /* 0x000fda0008705670 */
[----:B-1----:R-:W-:Y:S05]  /*1100*/  @P0 BRA `(.L_x_30) ;  /* 0x0000000000600947 */ /* 0x002fea0003800000 */
[----:B------:R-:W-:Y:S01]  /*1110*/  MOV R2, 0x10 ;  /* 0x0000001000027802 */ /* 0x000fe20000000f00 */
[----:B------:R1:W-:Y:S01]  /*1120*/  STL [R1], R0 ;  /* 0x0000000001007387 */ /* 0x0003e20000100800 */
[----:B------:R-:W2:Y:S01]  /*1130*/  LDCU.64 UR4, c[0x4][URZ] ;  /* 0x01000000ff0477ac */ /* 0x000ea20008000a00 */
[----:B------:R-:W-:Y:S01]  /*1140*/  IMAD.U32 R6, RZ, RZ, UR38 ;  /* 0x00000026ff067e24 */ /* 0x000fe2000f8e00ff */
[----:B------:R1:W3:Y:S01]  /*1150*/  LDC.64 R8, c[0x4][R2] ;  /* 0x0100000002087b82 */ /* 0x0002e20000000a00 */
[----:B------:R1:W-:Y:S01]  /*1160*/  STL.64 [R1+0x8], R16 ;  /* 0x0000081001007387 */ /* 0x0003e20000100a00 */
[----:B------:R-:W-:-:S03]  /*1170*/  IMAD.U32 R7, RZ, RZ, UR39 ;  /* 0x00000027ff077e24 */ /* 0x000fc6000f8e00ff */
[----:B------:R1:W-:Y:S01]  /*1180*/  STL [R1+0x10], RZ ;  /* 0x000010ff01007387 */ /* 0x0003e20000100800 */
[----:B--2---:R-:W-:Y:S01]  /*1190*/  MOV R4, UR4 ;  /* 0x0000000400047c02 */ /* 0x004fe20008000f00 */
[----:B-1----:R-:W-:-:S07]  /*11a0*/  IMAD.U32 R5, RZ, RZ, UR5 ;  /* 0x00000005ff057e24 */ /* 0x002fce000f8e00ff */
[----:B------:R-:W-:-:S07]  /*11b0*/  LEPC R20, `(.L_x_31) ;  /* 0x000000001014794e */ /* 0x000fce0000000000 */
[----:B0--3--:R-:W-:Y:S05]  /*11c0*/  CALL.ABS.NOINC R8 ;  /* 0x0000000008007343 */ /* 0x009fea0003c00000 */
.L_x_31:
[----:B------:R-:W0:Y:S01]  /*11d0*/  S2R R8, SR_TID.X ;  /* 0x0000000000087919 */ /* 0x000e220000002100 */
[----:B------:R-:W1:Y:S01]  /*11e0*/  LDC.64 R2, c[0x4][R2] ;  /* 0x0100000002027b82 */ /* 0x000e620000000a00 */
[----:B------:R-:W2:Y:S01]  /*11f0*/  LDCU.64 UR4, c[0x4][0x8] ;  /* 0x01000100ff0477ac */ /* 0x000ea20008000a00 */
[----:B------:R-:W-:Y:S01]  /*1200*/  IMAD.U32 R6, RZ, RZ, UR38 ;  /* 0x00000026ff067e24 */ /* 0x000fe2000f8e00ff */
[----:B------:R-:W0:Y:S01]  /*1210*/  S2R R9, SR_TID.Y ;  /* 0x0000000000097919 */ /* 0x000e220000002200 */
[----:B------:R-:W-:Y:S01]  /*1220*/  MOV R7, UR39 ;  /* 0x0000002700077c02 */ /* 0x000fe20008000f00 */
[----:B------:R3:W-:Y:S01]  /*1230*/  STL.64 [R1], R18 ;  /* 0x0000001201007387 */ /* 0x0007e20000100a00 */
[----:B--2---:R-:W-:Y:S02]  /*1240*/  IMAD.U32 R4, RZ, RZ, UR4 ;  /* 0x00000004ff047e24 */ /* 0x004fe4000f8e00ff */
[----:B------:R-:W-:Y:S01]  /*1250*/  IMAD.U32 R5, RZ, RZ, UR5 ;  /* 0x00000005ff057e24 */ /* 0x000fe2000f8e00ff */
[----:B0-----:R3:W-:Y:S06]  /*1260*/  STL.64 [R1+0x8], R8 ;  /* 0x0000080801007387 */ /* 0x0017ec0000100a00 */
[----:B------:R-:W-:-:S07]  /*1270*/  LEPC R20, `(.L_x_30) ;  /* 0x000000001014794e */ /* 0x000fce0000000000 */
[----:B-1-3--:R-:W-:Y:S05]  /*1280*/  CALL.ABS.NOINC R2 ;  /* 0x0000000002007343 */ /* 0x00afea0003c00000 */
.L_x_30:
[----:B------:R-:W-:Y:S05]  /*1290*/  BSYNC.RECONVERGENT B6 ;  /* 0x0000000000067941 */ /* 0x000fea0003800200 */
.L_x_29:
[----:B------:R-:W1:Y:S01]  /*12a0*/  MUFU.RCP64H R3, R17 ;  /* 0x0000001100037308 */ /* 0x000e620000001800 */
[----:B------:R-:W-:Y:S01]  /*12b0*/  VIADD R2, R17, 0x300402 ;  /* 0x0030040211027836 */ /* 0x000fe20000000000 */
[----:B------:R-:W-:Y:S04]  /*12c0*/  BSSY.RECONVERGENT B0, `(.L_x_32) ;  /* 0x000000e000007945 */ /* 0x000fe80003800200 */
[----:B------:R-:W-:Y:S01]  /*12d0*/  FSETP.GEU.AND P0, PT, |R2|, 5.8789094863358348022e-39, PT ;  /* 0x004004020200780b */ /* 0x000fe20003f0e200 */
[----:B-1----:R-:W-:-:S08]  /*12e0*/  DFMA R4, R2, -R16, 1 ;  /* 0x3ff000000204742b */ /* 0x002fd00000000810 */
[----:B------:R-:W-:-:S08]  /*12f0*/  DFMA R4, R4, R4, R4 ;  /* 0x000000040404722b */ /* 0x000fd00000000004 */
[----:B------:R-:W-:-:S08]  /*1300*/  DFMA R4, R2, R4, R2 ;  /* 0x000000040204722b */ /* 0x000fd00000000002 */
[----:B------:R-:W-:-:S08]  /*1310*/  DFMA R6, R4, -R16, 1 ;  /* 0x3ff000000406742b */ /* 0x000fd00000000810 */
[----:B------:R-:W-:Y:S01]  /*1320*/  DFMA R10, R4, R6, R4 ;  /* 0x00000006040a722b */ /* 0x000fe20000000004 */
[----:B------:R-:W-:Y:S10]  /*1330*/  @P0 BRA `(.L_x_33) ;  /* 0x0000000000180947 */ /* 0x000ff40003800000 */
[----:B------:R-:W-:Y:S01]  /*1340*/  LOP3.LUT R0, R17, 0x7fffffff, RZ, 0xc0, !PT ;  /* 0x7fffffff11007812 */ /* 0x000fe200078ec0ff */
[----:B------:R-:W-:Y:S02]  /*1350*/  IMAD.MOV.U32 R8, RZ, RZ, R16 ;  /* 0x000000ffff087224 */ /* 0x000fe400078e0010 */
[----:B------:R-:W-:Y:S02]  /*1360*/  IMAD.MOV.U32 R9, RZ, RZ, R17 ;  /* 0x000000ffff097224 */ /* 0x000fe400078e0011 */
[----:B------:R-:W-:Y:S01]  /*1370*/  VIADD R7, R0, 0xfff00000 ;  /* 0xfff0000000077836 */ /* 0x000fe20000000000 */
[----:B------:R-:W-:-:S07]  /*1380*/  MOV R0, 0x13a0 ;  /* 0x000013a000007802 */ /* 0x000fce0000000f00 */
[----:B0-----:R-:W-:Y:S05]  /*1390*/  CALL.REL.NOINC `($__internal_1_$__cuda_sm20_dblrcp_rn_slowpath_v3) ;  /* 0x0000000800707944 */ /* 0x001fea0003c00000 */
.L_x_33:
[----:B------:R-:W-:Y:S05]  /*13a0*/  BSYNC.RECONVERGENT B0 ;  /* 0x0000000000007941 */ /* 0x000fea0003800200 */
.L_x_32:
[----:B------:R-:W1:Y:S01]  /*13b0*/  S2R R0, SR_TID.Y ;  /* 0x0000000000007919 */ /* 0x000e620000002200 */
[----:B------:R-:W2:Y:S01]  /*13c0*/  LDCU UR4, c[0x0][0x39c] ;  /* 0x00007380ff0477ac */ /* 0x000ea20008000800 */
[----:B------:R-:W-:Y:S01]  /*13d0*/  SHF.R.S32.HI R25, RZ, 0x1f, R24 ;  /* 0x0000001fff197819 */ /* 0x000fe20000011418 */
[----:B------:R3:W4:Y:S01]  /*13e0*/  F2F.F32.F64 R10, R10 ;  /* 0x0000000a000a7310 */ /* 0x0007220000301000 */
[----:B------:R-:W5:Y:S01]  /*13f0*/  LDC R30, c[0x0][0x3a0] ;  /* 0x0000e800ff1e7b82 */ /* 0x000f620000000800 */
[----:B------:R-:W-:Y:S01]  /*1400*/  IMAD.MOV.U32 R18, RZ, RZ, RZ ;  /* 0x000000ffff127224 */ /* 0x000fe200078e00ff */
[----:B--2---:R-:W-:Y:S02]  /*1410*/  USHF.R.S32.HI UR5, URZ, 0x1f, UR4 ;  /* 0x0000001fff057899 */ /* 0x004fe40008011404 */
[----:B------:R-:W-:-:S04]  /*1420*/  IMAD.U32 R2, RZ, RZ, UR4 ;  /* 0x00000004ff027e24 */ /* 0x000fc8000f8e00ff */
[----:B------:R-:W-:Y:S01]  /*1430*/  MOV R3, UR5 ;  /* 0x0000000500037c02 */ /* 0x000fe20008000f00 */
[----:B-1----:R-:W-:-:S04]  /*1440*/  IMAD R17, R19, 0x40, R0 ;  /* 0x0000004013117824 */ /* 0x002fc800078e0200 */
[C---:B------:R-:W-:Y:S01]  /*1450*/  IMAD R19, R17.reuse, UR5, RZ ;  /* 0x0000000511137c24 */ /* 0x040fe2000f8e02ff */
[C---:B------:R-:W-:Y:S01]  /*1460*/  IADD3 R8, P0, PT, R17.reuse, 0x2, RZ ;  /* 0x0000000211087810 */ /* 0x040fe20007f1e0ff */
[C---:B------:R-:W-:Y:S01]  /*1470*/  IMAD.WIDE.U32 R2, R17.reuse, UR4, R2 ;  /* 0x0000000411027c25 */ /* 0x040fe2000f8e0002 */
[C---:B------:R-:W-:Y:S02]  /*1480*/  IADD3 R20, P1, PT, R17.reuse, 0x6, RZ ;  /* 0x0000000611147810 */ /* 0x040fe40007f3e0ff */
[C---:B------:R-:W-:Y:S01]  /*1490*/  IADD3 R26, P2, PT, R17.reuse, 0x7, RZ ;  /* 0x00000007111a7810 */ /* 0x040fe20007f5e0ff */
[----:B------:R-:W-:Y:S01]  /*14a0*/  IMAD.X R0, RZ, RZ, RZ, P0 ;  /* 0x000000ffff007224 */ /* 0x000fe200000e06ff */
[----:B------:R-:W-:Y:S01]  /*14b0*/  IADD3 R12, P0, PT, R17, 0x4, RZ ;  /* 0x00000004110c7810 */ /* 0x000fe20007f1e0ff */
[----:B------:R-:W-:Y:S02]  /*14c0*/  IMAD.IADD R3, R19, 0x1, R3 ;  /* 0x0000000113037824 */ /* 0x000fe400078e0203 */
[----:B------:R-:W-:-:S02]  /*14d0*/  IMAD R5, R0, UR4, RZ ;  /* 0x0000000400057c24 */ /* 0x000fc4000f8e02ff */
[----:B------:R-:W-:Y:S01]  /*14e0*/  IMAD.X R0, RZ, RZ, RZ, P0 ;  /* 0x000000ffff007224 */ /* 0x000fe200000e06ff */
[----:B------:R-:W-:Y:S01]  /*14f0*/  IADD3 R14, P0, PT, R17, 0x5, RZ ;  /* 0x00000005110e7810 */ /* 0x000fe20007f1e0ff */
[----:B------:R-:W-:Y:S01]  /*1500*/  IMAD R7, R8, UR5, R5 ;  /* 0x0000000508077c24 */ /* 0x000fe2000f8e0205 */
[----:B------:R-:W-:Y:S01]  /*1510*/  SHF.L.U64.HI R5, R2, 0x2, R3 ;  /* 0x0000000202057819 */ /* 0x000fe20000010203 */
[----:B------:R-:W-:-:S04]  /*1520*/  IMAD.WIDE.U32 R8, R8, UR4, RZ ;  /* 0x0000000408087c25 */ /* 0x000fc8000f8e00ff */
[----:B------:R-:W-:Y:S02]  /*1530*/  IMAD.IADD R7, R9, 0x1, R7 ;  /* 0x0000000109077824 */ /* 0x000fe400078e0207 */
[----:B------:R-:W-:Y:S01]  /*1540*/  IMAD R9, R0, UR4, RZ ;  /* 0x0000000400097c24 */ /* 0x000fe2000f8e02ff */
[----:B------:R-:W-:Y:S01]  /*1550*/  IADD3.X R0, PT, PT, RZ, RZ, RZ, P0, !PT ;  /* 0x000000ffff007210 */ /* 0x000fe200007fe4ff */
[----:B------:R-:W-:Y:S01]  /*1560*/  IMAD.SHL.U32 R4, R2, 0x4, RZ ;  /* 0x0000000402047824 */ /* 0x000fe200078e00ff */
[C---:B---3--:R-:W-:Y:S01]  /*1570*/  IADD3 R11, P0, PT, R17.reuse, 0x3, RZ ;  /* 0x00000003110b7810 */ /* 0x048fe20007f1e0ff */
[----:B------:R-:W-:Y:S01]  /*1580*/  IMAD.WIDE.U32 R2, R17, UR4, R24 ;  /* 0x0000000411027c25 */ /* 0x000fe2000f8e0018 */
[----:B------:R-:W-:-:S03]  /*1590*/  SHF.L.U64.HI R7, R8, 0x2, R7 ;  /* 0x0000000208077819 */ /* 0x000fc60000010207 */
[----:B------:R-:W-:Y:S01]  /*15a0*/  IMAD R15, R0, UR4, RZ ;  /* 0x00000004000f7c24 */ /* 0x000fe2000f8e02ff */
[----:B------:R-:W-:Y:S01]  /*15b0*/  IADD3 R19, PT, PT, R19, R3, RZ ;  /* 0x0000000313137210 */ /* 0x000fe20007ffe0ff */
[C---:B------:R-:W-:Y:S02]  /*15c0*/  IMAD R9, R12.reuse, UR5, R9 ;  /* 0x000000050c097c24 */ /* 0x040fe4000f8e0209 */
[----:B------:R-:W-:Y:S01]  /*15d0*/  IMAD.WIDE.U32 R12, R12, UR4, RZ ;  /* 0x000000040c0c7c25 */ /* 0x000fe2000f8e00ff */
[----:B------:R-:W-:-:S03]  /*15e0*/  SHF.L.U64.HI R19, R2, 0x2, R19 ;  /* 0x0000000202137819 */ /* 0x000fc60000010213 */
[C---:B------:R-:W-:Y:S02]  /*15f0*/  IMAD R17, R14.reuse, UR5, R15 ;  /* 0x000000050e117c24 */ /* 0x040fe4000f8e020f */
[----:B------:R-:W-:-:S04]  /*1600*/  IMAD.WIDE.U32 R14, R14, UR4, RZ ;  /* 0x000000040e0e7c25 */ /* 0x000fc8000f8e00ff */
[----:B------:R-:W-:Y:S02]  /*1610*/  IMAD.IADD R9, R13, 0x1, R9 ;  /* 0x000000010d097824 */ /* 0x000fe400078e0209 */
[----:B------:R-:W-:Y:S02]  /*1620*/  IMAD.X R13, RZ, RZ, RZ, P1 ;  /* 0x000000ffff0d7224 */ /* 0x000fe400008e06ff */
[----:B------:R-:W-:Y:S01]  /*1630*/  IMAD.IADD R17, R15, 0x1, R17 ;  /* 0x000000010f117824 */ /* 0x000fe200078e0211 */
[----:B------:R-:W-:Y:S01]  /*1640*/  SHF.L.U64.HI R9, R12, 0x2, R9 ;  /* 0x000000020c097819 */ /* 0x000fe20000010209 */
[----:B------:R-:W-:Y:S02]  /*1650*/  IMAD.X R16, RZ, RZ, RZ, P2 ;  /* 0x000000ffff107224 */ /* 0x000fe400010e06ff */
[----:B------:R-:W-:Y:S02]  /*1660*/  IMAD.X R0, RZ, RZ, RZ, P0 ;  /* 0x000000ffff007224 */ /* 0x000fe400000e06ff */
[----:B------:R-:W-:Y:S01]  /*1670*/  IMAD R15, R13, UR4, RZ ;  /* 0x000000040d0f7c24 */ /* 0x000fe2000f8e02ff */
[----:B------:R-:W-:Y:S01]  /*1680*/  SHF.L.U64.HI R13, R14, 0x2, R17 ;  /* 0x000000020e0d7819 */ /* 0x000fe20000010211 */
[----:B------:R-:W-:-:S02]  /*1690*/  IMAD.SHL.U32 R6, R8, 0x4, RZ ;  /* 0x0000000408067824 */ /* 0x000fc400078e00ff */
[----:B------:R-:W-:Y:S01]  /*16a0*/  IMAD.SHL.U32 R8, R12, 0x4, RZ ;  /* 0x000000040c087824 */ /* 0x000fe200078e00ff */
[----:B------:R-:W-:Y:S01]  /*16b0*/  SHF.L.U32 R12, R14, 0x2, RZ ;  /* 0x000000020e0c7819 */ /* 0x000fe200000006ff */
[----:B------:R-:W-:Y:S02]  /*16c0*/  IMAD R17, R16, UR4, RZ ;  /* 0x0000000410117c24 */ /* 0x000fe4000f8e02ff */
[----:B------:R-:W-:Y:S02]  /*16d0*/  IMAD R14, R0, UR4, RZ ;  /* 0x00000004000e7c24 */ /* 0x000fe4000f8e02ff */
[----:B------:R-:W-:Y:S02]  /*16e0*/  IMAD R15, R20, UR5, R15 ;  /* 0x00000005140f7c24 */ /* 0x000fe4000f8e020f */
[----:B------:R-:W-:Y:S02]  /*16f0*/  IMAD R29, R26, UR5, R17 ;  /* 0x000000051a1d7c24 */ /* 0x000fe4000f8e0211 */
[----:B------:R-:W-:-:S04]  /*1700*/  IMAD.WIDE.U32 R20, R20, UR4, RZ ;  /* 0x0000000414147c25 */ /* 0x000fc8000f8e00ff */
[----:B------:R-:W-:-:S04]  /*1710*/  IMAD.WIDE.U32 R26, R26, UR4, RZ ;  /* 0x000000041a1a7c25 */ /* 0x000fc8000f8e00ff */
[----:B------:R-:W-:-:S04]  /*1720*/  IMAD.WIDE.U32 R16, R11, UR4, RZ ;  /* 0x000000040b107c25 */ /* 0x000fc8000f8e00ff */
[----:B------:R-:W-:Y:S02]  /*1730*/  IMAD R25, R11, UR5, R14 ;  /* 0x000000050b197c24 */ /* 0x000fe4000f8e020e */
[----:B------:R-:W-:Y:S02]  /*1740*/  IMAD.IADD R15, R21, 0x1, R15 ;  /* 0x00000001150f7824 */ /* 0x000fe400078e020f */
[----:B------:R-:W-:Y:S02]  /*1750*/  IMAD.IADD R29, R27, 0x1, R29 ;  /* 0x000000011b1d7824 */ /* 0x000fe400078e021d */
[----:B------:R-:W-:Y:S01]  /*1760*/  IMAD.IADD R25, R17, 0x1, R25 ;  /* 0x0000000111197824 */ /* 0x000fe200078e0219 */
[C---:B------:R-:W-:Y:S01]  /*1770*/  SHF.L.U64.HI R15, R20.reuse, 0x2, R15 ;  /* 0x00000002140f7819 */ /* 0x040fe2000001020f */
[----:B------:R-:W-:Y:S01]  /*1780*/  IMAD.SHL.U32 R14, R20, 0x4, RZ ;  /* 0x00000004140e7824 */ /* 0x000fe200078e00ff */
[C---:B------:R-:W-:Y:S01]  /*1790*/  SHF.L.U64.HI R29, R26.reuse, 0x2, R29 ;  /* 0x000000021a1d7819 */ /* 0x040fe2000001021d */
[----:B------:R-:W-:Y:S01]  /*17a0*/  IMAD.SHL.U32 R28, R26, 0x4, RZ ;  /* 0x000000041a1c7824 */ /* 0x000fe200078e00ff */
[C---:B------:R-:W-:Y:S01]  /*17b0*/  SHF.L.U64.HI R21, R16.reuse, 0x2, R25 ;  /* 0x0000000210157819 */ /* 0x040fe20000010219 */
[----:B------:R-:W-:-:S02]  /*17c0*/  IMAD.SHL.U32 R20, R16, 0x4, RZ ;  /* 0x0000000410147824 */ /* 0x000fc400078e00ff */
[----:B------:R-:W-:-:S04]  /*17d0*/  IMAD.WIDE R4, R24, 0x4, R4 ;  /* 0x0000000418047825 */ /* 0x000fc800078e0204 */
[----:B------:R-:W-:-:S04]  /*17e0*/  IMAD.WIDE R6, R24, 0x4, R6 ;  /* 0x0000000418067825 */ /* 0x000fc800078e0206 */
[----:B------:R-:W-:-:S04]  /*17f0*/  IMAD.WIDE R8, R24, 0x4, R8 ;  /* 0x0000000418087825 */ /* 0x000fc800078e0208 */
[----:B------:R-:W-:-:S04]  /*1800*/  IMAD.WIDE R12, R24, 0x4, R12 ;  /* 0x00000004180c7825 */ /* 0x000fc800078e020c */
[----:B------:R-:W-:-:S04]  /*1810*/  IMAD.WIDE R14, R24, 0x4, R14 ;  /* 0x00000004180e7825 */ /* 0x000fc800078e020e */
[----:B------:R-:W-:-:S04]  /*1820*/  IMAD.WIDE R16, R24, 0x4, R28 ;  /* 0x0000000418107825 */ /* 0x000fc800078e021c */
[----:B------:R-:W-:Y:S01]  /*1830*/  IMAD.WIDE R24, R24, 0x4, R20 ;  /* 0x0000000418187825 */ /* 0x000fe200078e0214 */
[----:B-----5:R-:W-:-:S03]  /*1840*/  SHF.R.S32.HI R21, RZ, 0x1f, R30 ;  /* 0x0000001fff157819 */ /* 0x020fc6000001141e */
[----:B----4-:R-:W-:-:S07]  /*1850*/  IMAD.MOV.U32 R20, RZ, RZ, 0x40 ;  /* 0x00000040ff147424 */ /* 0x010fce00078e00ff */
.L_x_34:
[----:B------:R-:W-:-:S04]  /*1860*/  IADD3 R26, P0, PT, R11, -0x3, RZ ;  /* 0xfffffffd0b1a7810 */ /* 0x000fc80007f1e0ff */
[----:B------:R-:W-:Y:S02]  /*1870*/  ISETP.GE.U32.AND P1, PT, R26, UR40, PT ;  /* 0x000000281a007c0c */ /* 0x000fe4000bf26070 */
[----:B------:R-:W-:-:S04]  /*1880*/  IADD3.X R26, PT, PT, R0, -0x1, RZ, P0, !PT ;  /* 0xffffffff001a7810 */ /* 0x000fc800007fe4ff */
[----:B------:R-:W-:-:S13]  /*1890*/  ISETP.GE.U32.AND.EX P1, PT, R26, R21, PT, P1 ;  /* 0x000000151a00720c */ /* 0x000fda0003f26110 */
[----:B------:R-:W-:-:S05]  /*18a0*/  @!P1 LEA R26, P0, R2, R22, 0x2 ;  /* 0x00000016021a9211 */ /* 0x000fca00078010ff */
[----:B------:R-:W-:-:S05]  /*18b0*/  @!P1 IMAD.X R27, R23, 0x1, R19, P0 ;  /* 0x00000001171b9824 */ /* 0x000fca00000e0613 */
[----:B------:R-:W2:Y:S01]  /*18c0*/  @!P1 LDG.E R31, desc[UR36][R26.64] ;  /* 0x000000241a1f9981 */ /* 0x000ea2000c1e1900 */
[----:B------:R-:W-:-:S04]  /*18d0*/  IADD3 R28, P2, PT, R11, -0x2, RZ ;  /* 0xfffffffe0b1c7810 */ /* 0x000fc80007f5e0ff */
[----:B------:R-:W-:Y:S02]  /*18e0*/  ISETP.GE.U32.AND P0, PT, R28, UR40, PT ;  /* 0x000000281c007c0c */ /* 0x000fe4000bf06070 */
[----:B------:R-:W-:-:S04]  /*18f0*/  IADD3.X R28, PT, PT, R0, -0x1, RZ, P2, !PT ;  /* 0xffffffff001c7810 */ /* 0x000fc800017fe4ff */
[----:B------:R-:W-:-:S13]  /*1900*/  ISETP.GE.U32.AND.EX P0, PT, R28, R21, PT, P0 ;  /* 0x000000151c00720c */ /* 0x000fda0003f06100 */
[----:B------:R-:W-:-:S05]  /*1910*/  @!P0 IADD3 R28, P2, PT, R4, R22, RZ ;  /* 0x00000016041c8210 */ /* 0x000fca0007f5e0ff */
[----:B------:R-:W-:Y:S02]  /*1920*/  @!P0 IMAD.X R29, R5, 0x1, R23, P2 ;  /* 0x00000001051d8824 */ /* 0x000fe400010e0617 */
[----:B--2---:R-:W-:-:S05]  /*1930*/  @!P1 FMUL R33, R10, R31 ;  /* 0x0000001f0a219220 */ /* 0x004fca0000400000 */
[----:B------:R1:W-:Y:S04]  /*1940*/  @!P1 STG.E desc[UR36][R26.64], R33 ;  /* 0x000000211a009986 */ /* 0x0003e8000c101924 */
        /* <DEDUP_REMOVED lines=9> */
[----:B------:R-:W3:Y:S01]  /*19e0*/  @!P1 LDG.E R37, desc[UR36][R30.64] ;  /* 0x000000241e259981 */ /* 0x000ee2000c1e1900 */
[----:B------:R-:W-:-:S04]  /*19f0*/  ISETP.GE.U32.AND P0, PT, R11, UR40, PT ;  /* 0x000000280b007c0c */ /* 0x000fc8000bf06070 */
[----:B------:R-:W-:-:S13]  /*1a00*/  ISETP.GE.U32.AND.EX P0, PT, R0, R21, PT, P0 ;  /* 0x000000150000720c */ /* 0x000fda0003f06100 */
[----:B-1----:R-:W-:-:S05]  /*1a10*/  @!P0 IADD3 R26, P2, PT, R24, R22, RZ ;  /* 0x00000016181a8210 */ /* 0x002fca0007f5e0ff */
[----:B------:R-:W-:Y:S02]  /*1a20*/  @!P0 IMAD.X R27, R25, 0x1, R23, P2 ;  /* 0x00000001191b8824 */ /* 0x000fe400010e0617 */
[----:B---3--:R-:W-:-:S05]  /*1a30*/  @!P1 FMUL R37, R10, R37 ;  /* 0x000000250a259220 */ /* 0x008fca0000400000 */
[----:B------:R1:W-:Y:S04]  /*1a40*/  @!P1 STG.E desc[UR36][R30.64], R37 ;  /* 0x000000251e009986 */ /* 0x0003e8000c101924 */
[----:B------:R-:W3:Y:S01]  /*1a50*/  @!P0 LDG.E R33, desc[UR36][R26.64] ;  /* 0x000000241a218981 */ /* 0x000ee2000c1e1900 */
[----:B------:R-:W-:-:S04]  /*1a60*/  IADD3 R32, P2, PT, R11, 0x1, RZ ;  /* 0x000000010b207810 */ /* 0x000fc80007f5e0ff */
[----:B------:R-:W-:Y:S02]  /*1a70*/  ISETP.GE.U32.AND P1, PT, R32, UR40, PT ;  /* 0x0000002820007c0c */ /* 0x000fe4000bf26070 */
[----:B--2---:R-:W-:-:S04]  /*1a80*/  IADD3.X R28, PT, PT, RZ, R0, RZ, P2, !PT ;  /* 0x00000000ff1c7210 */ /* 0x004fc800017fe4ff */
[----:B------:R-:W-:-:S13]  /*1a90*/  ISETP.GE.U32.AND.EX P1, PT, R28, R21, PT, P1 ;  /* 0x000000151c00720c */ /* 0x000fda0003f26110 */
[----:B------:R-:W-:-:S05]  /*1aa0*/  @!P1 IADD3 R28, P2, PT, R8, R22, RZ ;  /* 0x00000016081c9210 */ /* 0x000fca0007f5e0ff */
[----:B------:R-:W-:Y:S02]  /*1ab0*/  @!P1 IMAD.X R29, R9, 0x1, R23, P2 ;  /* 0x00000001091d9824 */ /* 0x000fe400010e0617 */
[----:B---3--:R-:W-:-:S05]  /*1ac0*/  @!P0 FMUL R33, R10, R33 ;  /* 0x000000210a218220 */ /* 0x008fca0000400000 */
[----:B------:R2:W-:Y:S04]  /*1ad0*/  @!P0 STG.E desc[UR36][R26.64], R33 ;  /* 0x000000211a008986 */ /* 0x0005e8000c101924 */
[----:B------:R-:W3:Y:S01]  /*1ae0*/  @!P1 LDG.E R35, desc[UR36][R28.64] ;  /* 0x000000241c239981 */ /* 0x000ee2000c1e1900 */
[----:B-1----:R-:W-:-:S04]  /*1af0*/  IADD3 R30, P2, PT, R11, 0x2, RZ ;  /* 0x000000020b1e7810 */ /* 0x002fc80007f5e0ff */
[----:B------:R-:W-:Y:S01]  /*1b00*/  ISETP.GE.U32.AND P0, PT, R30, UR40, PT ;  /* 0x000000281e007c0c */ /* 0x000fe2000bf06070 */
[----:B------:R-:W-:-:S05]  /*1b10*/  IMAD.X R30, RZ, RZ, R0, P2 ;  /* 0x000000ffff1e7224 */ /* 0x000fca00010e0600 */
[----:B------:R-:W-:-:S13]  /*1b20*/  ISETP.GE.U32.AND.EX P0, PT, R30, R21, PT, P0 ;  /* 0x000000151e00720c */ /* 0x000fda0003f06100 */
[----:B------:R-:W-:-:S05]  /*1b30*/  @!P0 IADD3 R30, P2, PT, R12, R22, RZ ;  /* 0x000000160c1e8210 */ /* 0x000fca0007f5e0ff */
[----:B------:R-:W-:Y:S02]  /*1b40*/  @!P0 IMAD.X R31, R13, 0x1, R23, P2 ;  /* 0x000000010d1f8824 */ /* 0x000fe400010e0617 */
[----:B---3--:R-:W-:-:S05]  /*1b50*/  @!P1 FMUL R35, R10, R35 ;  /* 0x000000230a239220 */ /* 0x008fca0000400000 */
[----:B------:R1:W-:Y:S04]  /*1b60*/  @!P1 STG.E desc[UR36][R28.64], R35 ;  /* 0x000000231c009986 */ /* 0x0003e8000c101924 */
[----:B------:R-:W3:Y:S01]  /*1b70*/  @!P0 LDG.E R37, desc[UR36][R30.64] ;  /* 0x000000241e258981 */ /* 0x000ee2000c1e1900 */
[----:B--2---:R-:W-:-:S04]  /*1b80*/  IADD3 R26, P2, PT, R11, 0x3, RZ ;  /* 0x000000030b1a7810 */ /* 0x004fc80007f5e0ff */
        /* <DEDUP_REMOVED lines=10> */
[----:B------:R-:W-:Y:S01]  /*1c30*/  IMAD.X R28, RZ, RZ, R0, P2 ;  /* 0x000000ffff1c7224 */ /* 0x000fe200010e0600 */
[----:B--2---:R-:W1:Y:S04]  /*1c40*/  LDC R31, c[0x0][0x39c] ;  /* 0x0000e700ff1f7b82 */ /* 0x004e680000000800 */
[----:B------:R-:W-:-:S13]  /*1c50*/  ISETP.GE.U32.AND.EX P0, PT, R28, R21, PT, P0 ;  /* 0x000000151c00720c */ /* 0x000fda0003f06100 */
[----:B------:R-:W-:-:S04]  /*1c60*/  @!P0 IADD3 R28, P2, PT, R16, R22, RZ ;  /* 0x00000016101c8210 */ /* 0x000fc80007f5e0ff */
[----:B------:R-:W-:Y:S01]  /*1c70*/  @!P0 IADD3.X R29, PT, PT, R17, R23, RZ, P2, !PT ;  /* 0x00000017111d8210 */ /* 0x000fe200017fe4ff */
[----:B---3--:R-:W-:-:S05]  /*1c80*/  @!P1 FMUL R33, R10, R33 ;  /* 0x000000210a219220 */ /* 0x008fca0000400000 */
[----:B------:R2:W-:Y:S04]  /*1c90*/  @!P1 STG.E desc[UR36][R26.64], R33 ;  /* 0x000000211a009986 */ /* 0x0005e8000c101924 */
[----:B------:R-:W3:Y:S01]  /*1ca0*/  @!P0 LDG.E R35, desc[UR36][R28.64] ;  /* 0x000000241c238981 */ /* 0x000ee2000c1e1900 */
[----:B------:R-:W-:Y:S01]  /*1cb0*/  IADD3 R11, P1, PT, R11, 0x8, RZ ;  /* 0x000000080b0b7810 */ /* 0x000fe20007f3e0ff */
[----:B-1----:R-:W-:-:S04]  /*1cc0*/  IMAD.WIDE R22, R31, 0x20, R22 ;  /* 0x000000201f167825 */ /* 0x002fc800078e0216 */
[----:B------:R-:W-:Y:S02]  /*1cd0*/  IMAD.X R0, RZ, RZ, R0, P1 ;  /* 0x000000ffff007224 */ /* 0x000fe400008e0600 */
[----:B---3--:R-:W-:-:S05]  /*1ce0*/  @!P0 FMUL R35, R10, R35 ;  /* 0x000000230a238220 */ /* 0x008fca0000400000 */
[----:B------:R2:W-:Y:S01]  /*1cf0*/  @!P0 STG.E desc[UR36][R28.64], R35 ;  /* 0x000000231c008986 */ /* 0x0005e2000c101924 */
[----:B------:R-:W-:-:S04]  /*1d00*/  IADD3 R20, P0, PT, R20, -0x8, RZ ;  /* 0xfffffff814147810 */ /* 0x000fc80007f1e0ff */
[----:B------:R-:W-:Y:S02]  /*1d10*/  IADD3.X R18, PT, PT, R18, -0x1, RZ, P0, !PT ;  /* 0xffffffff12127810 */ /* 0x000fe400007fe4ff */
[----:B------:R-:W-:-:S04]  /*1d20*/  ISETP.NE.U32.AND P0, PT, R20, RZ, PT ;  /* 0x000000ff1400720c */ /* 0x000fc80003f05070 */
[----:B------:R-:W-:-:S13]  /*1d30*/  ISETP.NE.AND.EX P0, PT, R18, RZ, PT, P0 ;  /* 0x000000ff1200720c */ /* 0x000fda0003f05300 */
[----:B--2---:R-:W-:Y:S05]  /*1d40*/  @P0 BRA `(.L_x_34) ;  /* 0xfffffff800c40947 */ /* 0x004fea000383ffff */
[----:B------:R-:W-:Y:S05]  /*1d50*/  EXIT ;  /* 0x000000000000794d */ /* 0x000fea0003800000 */
        .weak           $__internal_1_$__cuda_sm20_dblrcp_rn_slowpath_v3
        .type           $__internal_1_$__cuda_sm20_dblrcp_rn_slowpath_v3,@function
        .size           $__internal_1_$__cuda_sm20_dblrcp_rn_slowpath_v3,(.L_x_50 - $__internal_1_$__cuda_sm20_dblrcp_rn_slowpath_v3)
$__internal_1_$__cuda_sm20_dblrcp_rn_slowpath_v3:
[----:B------:R-:W-:Y:S01]  /*1d60*/  DSETP.GTU.AND P0, PT, |R8|, +INF , PT ;  /* 0x7ff000000800742a */ /* 0x000fe20003f0c200 */
[----:B------:R-:W-:-:S13]  /*1d70*/  BSSY.RECONVERGENT B1, `(.L_x_35) ;  /* 0x0000024000017945 */ /* 0x000fda0003800200 */
[----:B------:R-:W-:Y:S05]  /*1d80*/  @P0 BRA `(.L_x_36) ;  /* 0x0000000000800947 */ /* 0x000fea0003800000 */
[----:B------:R-:W-:-:S05]  /*1d90*/  LOP3.LUT R4, R9, 0x7fffffff, RZ, 0xc0, !PT ;  /* 0x7fffffff09047812 */ /* 0x000fca00078ec0ff */
[----:B------:R-:W-:-:S05]  /*1da0*/  VIADD R2, R4, 0xffffffff ;  /* 0xffffffff04027836 */ /* 0x000fca0000000000 */
[----:B------:R-:W-:-:S13]  /*1db0*/  ISETP.GE.U32.AND P0, PT, R2, 0x7fefffff, PT ;  /* 0x7fefffff0200780c */ /* 0x000fda0003f06070 */
[----:B------:R-:W-:Y:S01]  /*1dc0*/  @P0 LOP3.LUT R3, R9, 0x7ff00000, RZ, 0x3c, !PT ;  /* 0x7ff0000009030812 */ /* 0x000fe200078e3cff */
[----:B------:R-:W-:Y:S01]  /*1dd0*/  @P0 IMAD.MOV.U32 R2, RZ, RZ, RZ ;  /* 0x000000ffff020224 */ /* 0x000fe200078e00ff */
[----:B------:R-:W-:Y:S06]  /*1de0*/  @P0 BRA `(.L_x_37) ;  /* 0x0000000000700947 */ /* 0x000fec0003800000 */
[----:B------:R-:W-:-:S13]  /*1df0*/  ISETP.GE.U32.AND P0, PT, R4, 0x1000001, PT ;  /* 0x010000010400780c */ /* 0x000fda0003f06070 */
[----:B------:R-:W-:Y:S05]  /*1e00*/  @!P0 BRA `(.L_x_38) ;  /* 0x0000000000388947 */ /* 0x000fea0003800000 */
[----:B------:R-:W-:Y:S02]  /*1e10*/  VIADD R3, R9, 0xc0200000 ;  /* 0xc020000009037836 */ /* 0x000fe40000000000 */
[----:B------:R-:W-:Y:S02]  /*1e20*/  IMAD.MOV.U32 R2, RZ, RZ, R8 ;  /* 0x000000ffff027224 */ /* 0x000fe400078e0008 */
[----:B------:R-:W0:Y:S01]  /*1e30*/  MUFU.RCP64H R5, R3 ;  /* 0x0000000300057308 */ /* 0x000e220000001800 */
[----:B------:R-:W-:-:S06]  /*1e40*/  IMAD.MOV.U32 R4, RZ, RZ, R7 ;  /* 0x000000ffff047224 */ /* 0x000fcc00078e0007 */
[----:B0-----:R-:W-:-:S08]  /*1e50*/  DFMA R6, -R2, R4, 1 ;  /* 0x3ff000000206742b */ /* 0x001fd00000000104 */
[----:B------:R-:W-:-:S08]  /*1e60*/  DFMA R6, R6, R6, R6 ;  /* 0x000000060606722b */ /* 0x000fd00000000006 */
[----:B------:R-:W-:-:S08]  /*1e70*/  DFMA R6, R4, R6, R4 ;  /* 0x000000060406722b */ /* 0x000fd00000000004 */
[----:B------:R-:W-:-:S08]  /*1e80*/  DFMA R4, -R2, R6, 1 ;  /* 0x3ff000000204742b */ /* 0x000fd00000000106 */
[----:B------:R-:W-:-:S08]  /*1e90*/  DFMA R4, R6, R4, R6 ;  /* 0x000000040604722b */ /* 0x000fd00000000006 */
[----:B------:R-:W-:-:S08]  /*1ea0*/  DMUL R4, R4, 2.2250738585072013831e-308 ;  /* 0x0010000004047828 */ /* 0x000fd00000000000 */
[----:B------:R-:W-:-:S08]  /*1eb0*/  DFMA R6, -R8, R4, 1 ;  /* 0x3ff000000806742b */ /* 0x000fd00000000104 */
[----:B------:R-:W-:-:S08]  /*1ec0*/  DFMA R6, R6, R6, R6 ;  /* 0x000000060606722b */ /* 0x000fd00000000006 */
[----:B------:R-:W-:Y:S01]  /*1ed0*/  DFMA R2, R4, R6, R4 ;  /* 0x000000060402722b */ /* 0x000fe20000000004 */
[----:B------:R-:W-:Y:S10]  /*1ee0*/  BRA `(.L_x_37) ;  /* 0x0000000000307947 */ /* 0x000ff40003800000 */
.L_x_38:
[----:B------:R-:W-:Y:S01]  /*1ef0*/  DMUL R4, R8, 8.11296384146066816958e+31 ;  /* 0x4690000008047828 */ /* 0x000fe20000000000 */
[----:B------:R-:W-:-:S05]  /*1f00*/  MOV R2, R7 ;  /* 0x0000000700027202 */ /* 0x000fca0000000f00 */
[----:B------:R-:W0:Y:S02]  /*1f10*/  MUFU.RCP64H R3, R5 ;  /* 0x0000000500037308 */ /* 0x000e240000001800 */
[----:B0-----:R-:W-:-:S08]  /*1f20*/  DFMA R6, -R4, R2, 1 ;  /* 0x3ff000000406742b */ /* 0x001fd00000000102 */
[----:B------:R-:W-:-:S08]  /*1f30*/  DFMA R6, R6, R6, R6 ;  /* 0x000000060606722b */ /* 0x000fd00000000006 */
[----:B------:R-:W-:-:S08]  /*1f40*/  DFMA R6, R2, R6, R2 ;  /* 0x000000060206722b */ /* 0x000fd00000000002 */
[----:B------:R-:W-:-:S08]  /*1f50*/  DFMA R2, -R4, R6, 1 ;  /* 0x3ff000000402742b */ /* 0x000fd00000000106 */
[----:B------:R-:W-:-:S08]  /*1f60*/  DFMA R2, R6, R2, R6 ;  /* 0x000000020602722b */ /* 0x000fd00000000006 */
[----:B------:R-:W-:Y:S01]  /*1f70*/  DMUL R2, R2, 8.11296384146066816958e+31 ;  /* 0x4690000002027828 */ /* 0x000fe20000000000 */
[----:B------:R-:W-:Y:S10]  /*1f80*/  BRA `(.L_x_37) ;  /* 0x0000000000087947 */ /* 0x000ff40003800000 */
.L_x_36:
[----:B------:R-:W-:Y:S01]  /*1f90*/  LOP3.LUT R3, R9, 0x80000, RZ, 0xfc, !PT ;  /* 0x0008000009037812 */ /* 0x000fe200078efcff */
[----:B------:R-:W-:-:S07]  /*1fa0*/  IMAD.MOV.U32 R2, RZ, RZ, R8 ;  /* 0x000000ffff027224 */ /* 0x000fce00078e0008 */
.L_x_37:
[----:B------:R-:W-:Y:S05]  /*1fb0*/  BSYNC.RECONVERGENT B1 ;  /* 0x0000000000017941 */ /* 0x000fea0003800200 */
.L_x_35:
[----:B------:R-:W-:Y:S02]  /*1fc0*/  IMAD.MOV.U32 R10, RZ, RZ, R2 ;  /* 0x000000ffff0a7224 */ /* 0x000fe400078e0002 */
[----:B------:R-:W-:Y:S02]  /*1fd0*/  IMAD.MOV.U32 R11, RZ, RZ, R3 ;  /* 0x000000ffff0b7224 */ /* 0x000fe400078e0003 */
[----:B------:R-:W-:Y:S02]  /*1fe0*/  IMAD.MOV.U32 R2, RZ, RZ, R0 ;  /* 0x000000ffff027224 */ /* 0x000fe400078e0000 */
[----:B------:R-:W-:-:S04]  /*1ff0*/  IMAD.MOV.U32 R3, RZ, RZ, 0x0 ;  /* 0x00000000ff037424 */ /* 0x000fc800078e00ff */
[----:B------:R-:W-:Y:S05]  /*2000*/  RET.REL.NODEC R2 `(_Z8Ksmooth1PfPiPKfiii) ;  /* 0xffffffdc02fc7950 */ /* 0x000fea0003c3ffff */
.L_x_39:
        /* <DEDUP_REMOVED lines=15> */
.L_x_50:


//--------------------- .text._Z5KmultPiPfS_ii    --------------------------
	.section	.text._Z5KmultPiPfS_ii,"ax",@progbits
	.align	128
        .global         _Z5KmultPiPfS_ii
        .type           _Z5KmultPiPfS_ii,@function
        .size           _Z5KmultPiPfS_ii,(.L_x_54 - _Z5KmultPiPfS_ii)
        .other          _Z5KmultPiPfS_ii,@"STO_CUDA_ENTRY STV_DEFAULT"
_Z5KmultPiPfS_ii:
.text._Z5KmultPiPfS_ii:
[----:B------:R-:W-:Y:S01]  /*0000*/  LDC R1, c[0x0][0x37c] ;  /* 0x0000df00ff017b82 */ /* 0x000fe20000000800 */
[----:B------:R-:W0:Y:S07]  /*0010*/  S2R R2, SR_TID.Y ;  /* 0x0000000000027919 */ /* 0x000e2e0000002200 */
[----:B------:R-:W1:Y:S01]  /*0020*/  LDC R0, c[0x0][0x360] ;  /* 0x0000d800ff007b82 */ /* 0x000e620000000800 */
[----:B------:R-:W2:Y:S01]  /*0030*/  LDCU.64 UR6, c[0x0][0x398] ;  /* 0x00007300ff0677ac */ /* 0x000ea20008000a00 */
[----:B------:R-:W1:Y:S06]  /*0040*/  S2R R5, SR_TID.X ;  /* 0x0000000000057919 */ /* 0x000e6c0000002100 */
[----:B------:R-:W0:Y:S08]  /*0050*/  S2UR UR5, SR_CTAID.Y ;  /* 0x00000000000579c3 */ /* 0x000e300000002600 */
[----:B------:R-:W0:Y:S08]  /*0060*/  LDC R3, c[0x0][0x364] ;  /* 0x0000d900ff037b82 */ /* 0x000e300000000800 */
[----:B------:R-:W1:Y:S01]  /*0070*/  S2UR UR4, SR_CTAID.X ;  /* 0x00000000000479c3 */ /* 0x000e620000002500 */
[----:B0-----:R-:W-:-:S05]  /*0080*/  IMAD R3, R3, UR5, R2 ;  /* 0x0000000503037c24 */ /* 0x001fca000f8e0202 */
[----:B--2---:R-:W-:Y:S01]  /*0090*/  ISETP.GE.AND P0, PT, R3, UR7, PT ;  /* 0x0000000703007c0c */ /* 0x004fe2000bf06270 */
[----:B-1----:R-:W-:-:S04]  /*00a0*/  IMAD R0, R0, UR4, R5 ;  /* 0x0000000400007c24 */ /* 0x002fc8000f8e0205 */
[----:B------:R-:W-:Y:S01]  /*00b0*/  IMAD R13, R3, UR6, R0 ;  /* 0x00000006030d7c24 */ /* 0x000fe2000f8e0200 */
[----:B------:R-:W-:-:S13]  /*00c0*/  ISETP.GE.OR P0, PT, R0, UR6, P0 ;  /* 0x0000000600007c0c */ /* 0x000fda0008706670 */
[----:B------:R-:W-:Y:S05]  /*00d0*/  @P0 EXIT ;  /* 0x000000000000094d */ /* 0x000fea0003800000 */
[----:B------:R-:W0:Y:S01]  /*00e0*/  LDC.64 R2, c[0x0][0x380] ;  /* 0x0000e000ff027b82 */ /* 0x000e220000000a00 */
[----:B------:R-:W1:Y:S07]  /*00f0*/  LDCU.64 UR4, c[0x0][0x358] ;  /* 0x00006b00ff0477ac */ /* 0x000e6e0008000a00 */
[----:B------:R-:W2:Y:S08]  /*0100*/  LDC.64 R6, c[0x0][0x388] ;  /* 0x0000e200ff067b82 */ /* 0x000eb00000000a00 */
[----:B------:R-:W3:Y:S01]  /*0110*/  LDC.64 R10, c[0x0][0x390] ;  /* 0x0000e400ff0a7b82 */ /* 0x000ee20000000a00 */
[----:B0-----:R-:W-:-:S06]  /*0120*/  IMAD.WIDE R2, R13, 0x4, R2 ;  /* 0x000000040d027825 */ /* 0x001fcc00078e0202 */
[----:B-1----:R-:W4:Y:S01]  /*0130*/  LDG.E R2, desc[UR4][R2.64] ;  /* 0x0000000402027981 */ /* 0x002f22000c1e1900 */
[----:B--2---:R-:W-:-:S06]  /*0140*/  IMAD.WIDE R6, R13, 0x4, R6 ;  /* 0x000000040d067825 */ /* 0x004fcc00078e0206 */
[----:B------:R-:W2:Y:S01]  /*0150*/  LDG.E R6, desc[UR4][R6.64] ;  /* 0x0000000406067981 */ /* 0x000ea2000c1e1900 */
[----:B----4-:R-:W-:Y:S08]  /*0160*/  I2F.F64 R4, R2 ;  /* 0x0000000200047312 */ /* 0x010ff00000201c00 */
[----:B--2---:R-:W0:Y:S02]  /*0170*/  F2F.F64.F32 R8, R6 ;  /* 0x0000000600087310 */ /* 0x004e240000201800 */
[----:B0-----:R-:W-:-:S10]  /*0180*/  DMUL R4, R4, R8 ;  /* 0x0000000804047228 */ /* 0x001fd40000000000 */
[----:B------:R-:W0:Y:S01]  /*0190*/  F2I.F64.TRUNC R5, R4 ;  /* 0x0000000400057311 */ /* 0x000e22000030d100 */
[----:B---3--:R-:W-:-:S05]  /*01a0*/  IMAD.WIDE R8, R13, 0x4, R10 ;  /* 0x000000040d087825 */ /* 0x008fca00078e020a */
[----:B0-----:R-:W-:Y:S01]  /*01b0*/  STG.E desc[UR4][R8.64], R5 ;  /* 0x0000000508007986 */ /* 0x001fe2000c101904 */
[----:B------:R-:W-:Y:S05]  /*01c0*/  EXIT ;  /* 0x000000000000794d */ /* 0x000fea0003800000 */
.L_x_40:
        /* <DEDUP_REMOVED lines=11> */
.L_x_54:


//--------------------- .text._Z7KsumallPfPPiiii  --------------------------
	.section	.text._Z7KsumallPfPPiiii,"ax",@progbits
	.align	128
        .global         _Z7KsumallPfPPiiii
        .type           _Z7KsumallPfPPiiii,@function
        .size           _Z7KsumallPfPPiiii,(.L_x_55 - _Z7KsumallPfPPiiii)
        .other          _Z7KsumallPfPPiiii,@"STO_CUDA_ENTRY STV_DEFAULT"
_Z7KsumallPfPPiiii:
.text._Z7KsumallPfPPiiii:
[----:B------:R-:W-:Y:S01]  /*0000*/  LDC R1, c[0x0][0x37c] ;  /* 0x0000df00ff017b82 */ /* 0x000fe20000000800 */
[----:B------:R-:W0:Y:S07]  /*0010*/  S2R R2, SR_TID.Y ;  /* 0x0000000000027919 */ /* 0x000e2e0000002200 */
[----:B------:R-:W1:Y:S01]  /*0020*/  LDC R0, c[0x0][0x360] ;  /* 0x0000d800ff007b82 */ /* 0x000e620000000800 */
[----:B------:R-:W2:Y:S01]  /*0030*/  LDCU UR7, c[0x0][0x398] ;  /* 0x00007300ff0777ac */ /* 0x000ea20008000800 */
[----:B------:R-:W1:Y:S01]  /*0040*/  S2R R5, SR_TID.X ;  /* 0x0000000000057919 */ /* 0x000e620000002100 */
[----:B------:R-:W3:Y:S05]  /*0050*/  LDCU UR6, c[0x0][0x394] ;  /* 0x00007280ff0677ac */ /* 0x000eea0008000800 */
[----:B------:R-:W0:Y:S08]  /*0060*/  S2UR UR5, SR_CTAID.Y ;  /* 0x00000000000579c3 */ /* 0x000e300000002600 */
[----:B------:R-:W0:Y:S08]  /*0070*/  LDC R3, c[0x0][0x364] ;  /* 0x0000d900ff037b82 */ /* 0x000e300000000800 */
[----:B------:R-:W1:Y:S01]  /*0080*/  S2UR UR4, SR_CTAID.X ;  /* 0x00000000000479c3 */ /* 0x000e620000002500 */
[----:B0-----:R-:W-:-:S05]  /*0090*/  IMAD R3, R3, UR5, R2 ;  /* 0x0000000503037c24 */ /* 0x001fca000f8e0202 */
[----:B--2---:R-:W-:Y:S01]  /*00a0*/  ISETP.GE.AND P0, PT, R3, UR7, PT ;  /* 0x0000000703007c0c */ /* 0x004fe2000bf06270 */
[----:B-1----:R-:W-:-:S05]  /*00b0*/  IMAD R0, R0, UR4, R5 ;  /* 0x0000000400007c24 */ /* 0x002fca000f8e0205 */
[----:B---3--:R-:W-:Y:S01]  /*00c0*/  ISETP.GE.OR P0, PT, R0, UR6, P0 ;  /* 0x0000000600007c0c */ /* 0x008fe20008706670 */
[----:B------:R-:W-:-:S12]  /*00d0*/  IMAD R0, R3, UR6, R0 ;  /* 0x0000000603007c24 */ /* 0x000fd8000f8e0200 */
[----:B------:R-:W-:Y:S05]  /*00e0*/  @P0 EXIT ;  /* 0x000000000000094d */ /* 0x000fea0003800000 */
[----:B------:R-:W0:Y:S01]  /*00f0*/  LDCU UR6, c[0x0][0x390] ;  /* 0x00007200ff0677ac */ /* 0x000e220008000800 */
[----:B------:R-:W-:Y:S01]  /*0100*/  HFMA2 R13, -RZ, RZ, 0, 0 ;  /* 0x00000000ff0d7431 */ /* 0x000fe200000001ff */
[----:B------:R-:W1:Y:S01]  /*0110*/  LDCU.64 UR10, c[0x0][0x358] ;  /* 0x00006b00ff0a77ac */ /* 0x000e620008000a00 */
[----:B0-----:R-:W-:-:S09]  /*0120*/  UISETP.GE.AND UP0, UPT, UR6, 0x1, UPT ;  /* 0x000000010600788c */ /* 0x001fd2000bf06270 */
[----:B-1----:R-:W-:Y:S05]  /*0130*/  BRA.U !UP0, `(.L_x_41) ;  /* 0x0000000d08087547 */ /* 0x002fea000b800000 */
[----:B------:R-:W-:Y:S01]  /*0140*/  UISETP.GE.U32.AND UP1, UPT, UR6, 0x10, UPT ;  /* 0x000000100600788c */ /* 0x000fe2000bf26070 */
[----:B------:R-:W-:Y:S01]  /*0150*/  MOV R2, RZ ;  /* 0x000000ff00027202 */ /* 0x000fe20000000f00 */
[----:B------:R-:W-:Y:S01]  /*0160*/  ULOP3.LUT UR7, UR6, 0xf, URZ, 0xc0, !UPT ;  /* 0x0000000f06077892 */ /* 0x000fe2000f8ec0ff */
[----:B------:R-:W-:-:S03]  /*0170*/  CS2R R12, SRZ ;  /* 0x00000000000c7805 */ /* 0x000fc6000001ff00 */
[----:B------:R-:W-:-:S03]  /*0180*/  UISETP.NE.AND UP0, UPT, UR7, URZ, UPT ;  /* 0x000000ff0700728c */ /* 0x000fc6000bf05270 */
[----:B------:R-:W-:Y:S08]  /*0190*/  BRA.U !UP1, `(.L_x_42) ;  /* 0x0000000509787547 */ /* 0x000ff0000b800000 */
[----:B------:R-:W0:Y:S01]  /*01a0*/  LDCU.64 UR4, c[0x0][0x388] ;  /* 0x00007100ff0477ac */ /* 0x000e220008000a00 */
[----:B------:R-:W-:Y:S01]  /*01b0*/  CS2R R12, SRZ ;  /* 0x00000000000c7805 */ /* 0x000fe2000001ff00 */
[----:B------:R-:W-:-:S04]  /*01c0*/  ULOP3.LUT UR8, UR6, 0x7ffffff0, URZ, 0xc0, !UPT ;  /* 0x7ffffff006087892 */ /* 0x000fc8000f8ec0ff */
[----:B------:R-:W-:Y:S02]  /*01d0*/  UIADD3 UR9, UPT, UPT, -UR8, URZ, URZ ;  /* 0x000000ff08097290 */ /* 0x000fe4000fffe1ff */
[----:B------:R-:W-:Y:S01]  /*01e0*/  MOV R2, UR8 ;  /* 0x0000000800027c02 */ /* 0x000fe20008000f00 */
[----:B0-----:R-:W-:-:S04]  /*01f0*/  UIADD3 UR4, UP1, UPT, UR4, 0x40, URZ ;  /* 0x0000004004047890 */ /* 0x001fc8000ff3e0ff */
[----:B------:R-:W-:Y:S02]  /*0200*/  UIADD3.X UR5, UPT, UPT, URZ, UR5, URZ, UP1, !UPT ;  /* 0x00000005ff057290 */ /* 0x000fe40008ffe4ff */
[----:B------:R-:W-:-:S04]  /*0210*/  MOV R10, UR4 ;  /* 0x00000004000a7c02 */ /* 0x000fc80008000f00 */
[----:B------:R-:W-:-:S07]  /*0220*/  MOV R11, UR5 ;  /* 0x00000005000b7c02 */ /* 0x000fce0008000f00 */
.L_x_43:
[----:B------:R-:W2:Y:S04]  /*0230*/  LDG.E.64 R6, desc[UR10][R10.64+-0x40] ;  /* 0xffffc00a0a067981 */ /* 0x000ea8000c1e1b00 */
[----:B------:R-:W3:Y:S04]  /*0240*/  LDG.E.64 R24, desc[UR10][R10.64+-0x30] ;  /* 0xffffd00a0a187981 */ /* 0x000ee8000c1e1b00 */
[----:B------:R-:W4:Y:S04]  /*0250*/  LDG.E.64 R4, desc[UR10][R10.64+-0x28] ;  /* 0xffffd80a0a047981 */ /* 0x000f28000c1e1b00 */
[----:B------:R-:W5:Y:S04]  /*0260*/  LDG.E.64 R20, desc[UR10][R10.64+-0x20] ;  /* 0xffffe00a0a147981 */ /* 0x000f68000c1e1b00 */
[----:B------:R-:W5:Y:S04]  /*0270*/  LDG.E.64 R18, desc[UR10][R10.64+-0x18] ;  /* 0xffffe80a0a127981 */ /* 0x000f68000c1e1b00 */
[----:B------:R-:W5:Y:S04]  /*0280*/  LDG.E.64 R8, desc[UR10][R10.64+-0x10] ;  /* 0xfffff00a0a087981 */ /* 0x000f68000c1e1b00 */
[----:B------:R-:W5:Y:S04]  /*0290*/  LDG.E.64 R16, desc[UR10][R10.64+-0x8] ;  /* 0xfffff80a0a107981 */ /* 0x000f68000c1e1b00 */
[----:B------:R-:W5:Y:S04]  /*02a0*/  LDG.E.64 R14, desc[UR10][R10.64+0x8] ;  /* 0x0000080a0a0e7981 */ /* 0x000f68000c1e1b00 */
[----:B------:R-:W5:Y:S04]  /*02b0*/  LDG.E.64 R26, desc[UR10][R10.64+-0x38] ;  /* 0xffffc80a0a1a7981 */ /* 0x000f68000c1e1b00 */
[----:B------:R-:W5:Y:S01]  /*02c0*/  LDG.E.64 R28, desc[UR10][R10.64+0x18] ;  /* 0x0000180a0a1c7981 */ /* 0x000f62000c1e1b00 */
[----:B--2---:R-:W-:-:S03]  /*02d0*/  IMAD.WIDE R22, R0, 0x4, R6 ;  /* 0x0000000400167825 */ /* 0x004fc600078e0206 */
[----:B------:R-:W2:Y:S01]  /*02e0*/  LDG.E.64 R6, desc[UR10][R10.64] ;  /* 0x0000000a0a067981 */ /* 0x000ea2000c1e1b00 */
[----:B---3--:R-:W-:-:S03]  /*02f0*/  IMAD.WIDE R24, R0, 0x4, R24 ;  /* 0x0000000400187825 */ /* 0x008fc600078e0218 */
[----:B------:R-:W3:Y:S01]  /*0300*/  LDG.E R3, desc[UR10][R22.64] ;  /* 0x0000000a16037981 */ /* 0x000ee2000c1e1900 */
[----:B----4-:R-:W-:-:S03]  /*0310*/  IMAD.WIDE R4, R0, 0x4, R4 ;  /* 0x0000000400047825 */ /* 0x010fc600078e0204 */
[----:B------:R-:W4:Y:S04]  /*0320*/  LDG.E R25, desc[UR10][R24.64] ;  /* 0x0000000a18197981 */ /* 0x000f28000c1e1900 */
[----:B------:R0:W3:Y:S04]  /*0330*/  LDG.E R24, desc[UR10][R4.64] ;  /* 0x0000000a04187981 */ /* 0x0000e8000c1e1900 */
[----:B------:R-:W0:Y:S01]  /*0340*/  LDG.E.64 R4, desc[UR10][R10.64+0x10] ;  /* 0x0000100a0a047981 */ /* 0x000e22000c1e1b00 */
[----:B-----5:R-:W-:-:S05]  /*0350*/  IMAD.WIDE R20, R0, 0x4, R20 ;  /* 0x0000000400147825 */ /* 0x020fca00078e0214 */
[----:B------:R1:W5:Y:S01]  /*0360*/  LDG.E R23, desc[UR10][R20.64] ;  /* 0x0000000a14177981 */ /* 0x000362000c1e1900 */
[----:B------:R-:W-:-:S04]  /*0370*/  IMAD.WIDE R18, R0, 0x4, R18 ;  /* 0x0000000400127825 */ /* 0x000fc800078e0212 */
[C---:B------:R-:W-:Y:S01]  /*0380*/  IMAD.WIDE R8, R0.reuse, 0x4, R8 ;  /* 0x0000000400087825 */ /* 0x040fe200078e0208 */
[----:B------:R1:W5:Y:S04]  /*0390*/  LDG.E R22, desc[UR10][R18.64] ;  /* 0x0000000a12167981 */ /* 0x000368000c1e1900 */
[----:B------:R-:W1:Y:S01]  /*03a0*/  LDG.E.64 R20, desc[UR10][R10.64+0x20] ;  /* 0x0000200a0a147981 */ /* 0x000e62000c1e1b00 */
[----:B------:R-:W-:-:S03]  /*03b0*/  IMAD.WIDE R16, R0, 0x4, R16 ;  /* 0x0000000400107825 */ /* 0x000fc600078e0210 */
[----:B------:R-:W5:Y:S04]  /*03c0*/  LDG.E R9, desc[UR10][R8.64] ;  /* 0x0000000a08097981 */ /* 0x000f68000c1e1900 */
[----:B------:R-:W4:Y:S01]  /*03d0*/  LDG.E.64 R18, desc[UR10][R10.64+0x28] ;  /* 0x0000280a0a127981 */ /* 0x000f22000c1e1b00 */
[----:B------:R-:W-:-:S03]  /*03e0*/  IMAD.WIDE R14, R0, 0x4, R14 ;  /* 0x00000004000e7825 */ /* 0x000fc600078e020e */
[----:B------:R4:W5:Y:S04]  /*03f0*/  LDG.E R8, desc[UR10][R16.64] ;  /* 0x0000000a10087981 */ /* 0x000968000c1e1900 */
[----:B------:R-:W3:Y:S01]  /*0400*/  LDG.E.64 R16, desc[UR10][R10.64+0x30] ;  /* 0x0000300a0a107981 */ /* 0x000ee2000c1e1b00 */
[----:B------:R-:W-:-:S06]  /*0410*/  IMAD.WIDE R26, R0, 0x4, R26 ;  /* 0x00000004001a7825 */ /* 0x000fcc00078e021a */
[----:B------:R-:W5:Y:S01]  /*0420*/  LDG.E R26, desc[UR10][R26.64] ;  /* 0x0000000a1a1a7981 */ /* 0x000f62000c1e1900 */
[----:B--2---:R-:W-:-:S06]  /*0430*/  IMAD.WIDE R6, R0, 0x4, R6 ;  /* 0x0000000400067825 */ /* 0x004fcc00078e0206 */
[----:B------:R-:W2:Y:S04]  /*0440*/  LDG.E R7, desc[UR10][R6.64] ;  /* 0x0000000a06077981 */ /* 0x000ea8000c1e1900 */
[----:B------:R-:W2:Y:S04]  /*0450*/  LDG.E R6, desc[UR10][R14.64] ;  /* 0x0000000a0e067981 */ /* 0x000ea8000c1e1900 */
[----:B------:R-:W2:Y:S01]  /*0460*/  LDG.E.64 R14, desc[UR10][R10.64+0x38] ;  /* 0x0000380a0a0e7981 */ /* 0x000ea2000c1e1b00 */
[----:B0-----:R-:W-:-:S06]  /*0470*/  IMAD.WIDE R4, R0, 0x4, R4 ;  /* 0x0000000400047825 */ /* 0x001fcc00078e0204 */
[----:B------:R-:W2:Y:S01]  /*0480*/  LDG.E R5, desc[UR10][R4.64] ;  /* 0x0000000a04057981 */ /* 0x000ea2000c1e1900 */
[----:B------:R-:W-:-:S05]  /*0490*/  IMAD.WIDE R28, R0, 0x4, R28 ;  /* 0x00000004001c7825 */ /* 0x000fca00078e021c */
[----:B------:R0:W2:Y:S01]  /*04a0*/  LDG.E R4, desc[UR10][R28.64] ;  /* 0x0000000a1c047981 */ /* 0x0000a2000c1e1900 */
[----:B-1----:R-:W-:-:S06]  /*04b0*/  IMAD.WIDE R20, R0, 0x4, R20 ;  /* 0x0000000400147825 */ /* 0x002fcc00078e0214 */
[----:B------:R-:W2:Y:S01]  /*04c0*/  LDG.E R20, desc[UR10][R20.64] ;  /* 0x0000000a14147981 */ /* 0x000ea2000c1e1900 */
[----:B----4-:R-:W-:-:S06]  /*04d0*/  IMAD.WIDE R18, R0, 0x4, R18 ;  /* 0x0000000400127825 */ /* 0x010fcc00078e0212 */
[----:B------:R-:W4:Y:S01]  /*04e0*/  LDG.E R18, desc[UR10][R18.64] ;  /* 0x0000000a12127981 */ /* 0x000f22000c1e1900 */
[----:B---3--:R-:W-:-:S06]  /*04f0*/  IMAD.WIDE R16, R0, 0x4, R16 ;  /* 0x0000000400107825 */ /* 0x008fcc00078e0210 */
[----:B------:R-:W3:Y:S01]  /*0500*/  LDG.E R16, desc[UR10][R16.64] ;  /* 0x0000000a10107981 */ /* 0x000ee2000c1e1900 */
[----:B-----5:R-:W-:Y:S08]  /*0510*/  I2F.F64 R26, R26 ;  /* 0x0000001a001a7312 */ /* 0x020ff00000201c00 */
[----:B0-----:R-:W-:Y:S08]  /*0520*/  I2F.F64 R28, R25 ;  /* 0x00000019001c7312 */ /* 0x001ff00000201c00 */
[----:B------:R-:W-:Y:S01]  /*0530*/  I2F.F64 R24, R24 ;  /* 0x0000001800187312 */ /* 0x000fe20000201c00 */
[----:B--2---:R-:W-:-:S05]  /*0540*/  IMAD.WIDE R14, R0, 0x4, R14 ;  /* 0x00000004000e7825 */ /* 0x004fca00078e020e */
[----:B------:R0:W2:Y:S02]  /*0550*/  LDG.E R17, desc[UR10][R14.64] ;  /* 0x0000000a0e117981 */ /* 0x0000a4000c1e1900 */
[----:B0-----:R-:W0:Y:S02]  /*0560*/  I2F.F64 R14, R3 ;  /* 0x00000003000e7312 */ /* 0x001e240000201c00 */
[----:B0-----:R-:W-:-:S08]  /*0570*/  DADD R12, R14, R12 ;  /* 0x000000000e0c7229 */ /* 0x001fd0000000000c */
[----:B------:R-:W-:-:S08]  /*0580*/  DADD R12, R12, R26 ;  /* 0x000000000c0c7229 */ /* 0x000fd0000000001a */
[----:B------:R-:W-:Y:S01]  /*0590*/  DADD R12, R12, R28 ;  /* 0x000000000c0c7229 */ /* 0x000fe2000000001c */
[----:B------:R-:W0:Y:S07]  /*05a0*/  I2F.F64 R28, R23 ;  /* 0x00000017001c7312 */ /* 0x000e2e0000201c00 */
[----:B------:R-:W-:Y:S01]  /*05b0*/  DADD R12, R12, R24 ;  /* 0x000000000c0c7229 */ /* 0x000fe20000000018 */
[----:B------:R-:W1:Y:S07]  /*05c0*/  I2F.F64 R22, R22 ;  /* 0x0000001600167312 */ /* 0x000e6e0000201c00 */
[----:B0-----:R-:W-:Y:S01]  /*05d0*/  DADD R12, R12, R28 ;  /* 0x000000000c0c7229 */ /* 0x001fe2000000001c */
[----:B------:R-:W0:Y:S07]  /*05e0*/  I2F.F64 R14, R9 ;  /* 0x00000009000e7312 */ /* 0x000e2e0000201c00 */
[----:B-1----:R-:W-:Y:S01]  /*05f0*/  DADD R12, R12, R22 ;  /* 0x000000000c0c7229 */ /* 0x002fe20000000016 */
[----:B------:R-:W1:Y:S07]  /*0600*/  I2F.F64 R26, R8 ;  /* 0x00000008001a7312 */ /* 0x000e6e0000201c00 */
[----:B0-----:R-:W-:-:S02]  /*0610*/  DADD R14, R12, R14 ;  /* 0x000000000c0e7229 */ /* 0x001fc4000000000e */
[----:B------:R-:W0:Y:S06]  /*0620*/  I2F.F64 R12, R7 ;  /* 0x00000007000c7312 */ /* 0x000e2c0000201c00 */
[----:B-1----:R-:W-:Y:S02]  /*0630*/  DADD R14, R14, R26 ;  /* 0x000000000e0e7229 */ /* 0x002fe4000000001a */
[----:B------:R-:W1:Y:S06]  /*0640*/  I2F.F64 R24, R6 ;  /* 0x0000000600187312 */ /* 0x000e6c0000201c00 */
[----:B0-----:R-:W-:-:S02]  /*0650*/  DADD R12, R14, R12 ;  /* 0x000000000e0c7229 */ /* 0x001fc4000000000c */
[----:B------:R-:W0:Y:S06]  /*0660*/  I2F.F64 R14, R5 ;  /* 0x00000005000e7312 */ /* 0x000e2c0000201c00 */
[----:B-1----:R-:W-:Y:S02]  /*0670*/  DADD R12, R12, R24 ;  /* 0x000000000c0c7229 */ /* 0x002fe40000000018 */
[----:B------:R-:W1:Y:S06]  /*0680*/  I2F.F64 R22, R4 ;  /* 0x0000000400167312 */ /* 0x000e6c0000201c00 */
[----:B0-----:R-:W-:-:S02]  /*0690*/  DADD R12, R12, R14 ;  /* 0x000000000c0c7229 */ /* 0x001fc4000000000e */
[----:B------:R-:W0:Y:S06]  /*06a0*/  I2F.F64 R20, R20 ;  /* 0x0000001400147312 */ /* 0x000e2c0000201c00 */
[----:B-1----:R-:W-:Y:S02]  /*06b0*/  DADD R12, R12, R22 ;  /* 0x000000000c0c7229 */ /* 0x002fe40000000016 */
[----:B----4-:R-:W1:Y:S06]  /*06c0*/  I2F.F64 R18, R18 ;  /* 0x0000001200127312 */ /* 0x010e6c0000201c00 */
[----:B0-----:R-:W-:-:S02]  /*06d0*/  DADD R12, R12, R20 ;  /* 0x000000000c0c7229 */ /* 0x001fc40000000014 */
[----:B---3--:R-:W0:Y:S01]  /*06e0*/  I2F.F64 R8, R16 ;  /* 0x0000001000087312 */ /* 0x008e220000201c00 */
[----:B------:R-:W-:-:S05]  /*06f0*/  UIADD3 UR9, UPT, UPT, UR9, 0x10, URZ ;  /* 0x0000001009097890 */ /* 0x000fca000fffe0ff */
[----:B-1----:R-:W-:Y:S01]  /*0700*/  DADD R12, R12, R18 ;  /* 0x000000000c0c7229 */ /* 0x002fe20000000012 */
[----:B------:R-:W-:Y:S01]  /*0710*/  UISETP.NE.AND UP1, UPT, UR9, URZ, UPT ;  /* 0x000000ff0900728c */ /* 0x000fe2000bf25270 */
[----:B------:R-:W-:-:S06]  /*0720*/  IADD3 R10, P0, PT, R10, 0x80, RZ ;  /* 0x000000800a0a7810 */ /* 0x000fcc0007f1e0ff */
[----:B0-----:R-:W-:Y:S01]  /*0730*/  DADD R12, R12, R8 ;  /* 0x000000000c0c7229 */ /* 0x001fe20000000008 */
[----:B------:R-:W-:Y:S01]  /*0740*/  IADD3.X R11, PT, PT, RZ, R11, RZ, P0, !PT ;  /* 0x0000000bff0b7210 */ /* 0x000fe200007fe4ff */
[----:B--2---:R-:W0:Y:S06]  /*0750*/  I2F.F64 R6, R17 ;  /* 0x0000001100067312 */ /* 0x004e2c0000201c00 */
[----:B0-----:R-:W-:Y:S01]  /*0760*/  DADD R12, R12, R6 ;  /* 0x000000000c0c7229 */ /* 0x001fe20000000006 */
[----:B------:R-:W-:Y:S10]  /*0770*/  BRA.U UP1, `(.L_x_43) ;  /* 0xfffffff901ac7547 */ /* 0x000ff4000b83ffff */
.L_x_42:
[----:B------:R-:W-:Y:S05]  /*0780*/  BRA.U !UP0, `(.L_x_44) ;  /* 0x00000005086c7547 */ /* 0x000fea000b800000 */
[----:B------:R-:W-:Y:S02]  /*0790*/  UISETP.GE.U32.AND UP0, UPT, UR7, 0x8, UPT ;  /* 0x000000080700788c */ /* 0x000fe4000bf06070 */
[----:B------:R-:W-:-:S04]  /*07a0*/  ULOP3.LUT UR5, UR6, 0x7, URZ, 0xc0, !UPT ;  /* 0x0000000706057892 */ /* 0x000fc8000f8ec0ff */
[----:B------:R-:W-:-:S03]  /*07b0*/  UISETP.NE.AND UP1, UPT, UR5, URZ, UPT ;  /* 0x000000ff0500728c */ /* 0x000fc6000bf25270 */
[----:B------:R-:W-:Y:S08]  /*07c0*/  BRA.U !UP0, `(.L_x_45) ;  /* 0x0000000108ac7547 */ /* 0x000ff0000b800000 */
[----:B------:R-:W0:Y:S02]  /*07d0*/  LDC.64 R20, c[0x0][0x388] ;  /* 0x0000e200ff147b82 */ /* 0x000e240000000a00 */
[----:B0-----:R-:W-:-:S05]  /*07e0*/  IMAD.WIDE.U32 R20, R2, 0x8, R20 ;  /* 0x0000000802147825 */ /* 0x001fca00078e0014 */
[----:B------:R-:W2:Y:S04]  /*07f0*/  LDG.E.64 R18, desc[UR10][R20.64] ;  /* 0x0000000a14127981 */ /* 0x000ea8000c1e1b00 */
[----:B------:R-:W3:Y:S04]  /*0800*/  LDG.E.64 R24, desc[UR10][R20.64+0x8] ;  /* 0x0000080a14187981 */ /* 0x000ee8000c1e1b00 */
[----:B------:R-:W4:Y:S04]  /*0810*/  LDG.E.64 R16, desc[UR10][R20.64+0x10] ;  /* 0x0000100a14107981 */ /* 0x000f28000c1e1b00 */
[----:B------:R-:W5:Y:S04]  /*0820*/  LDG.E.64 R14, desc[UR10][R20.64+0x18] ;  /* 0x0000180a140e7981 */ /* 0x000f68000c1e1b00 */
[----:B------:R-:W5:Y:S04]  /*0830*/  LDG.E.64 R10, desc[UR10][R20.64+0x20] ;  /* 0x0000200a140a7981 */ /* 0x000f68000c1e1b00 */
[----:B------:R-:W5:Y:S04]  /*0840*/  LDG.E.64 R8, desc[UR10][R20.64+0x28] ;  /* 0x0000280a14087981 */ /* 0x000f68000c1e1b00 */
[----:B------:R-:W5:Y:S04]  /*0850*/  LDG.E.64 R6, desc[UR10][R20.64+0x30] ;  /* 0x0000300a14067981 */ /* 0x000f68000c1e1b00 */
[----:B------:R-:W5:Y:S01]  /*0860*/  LDG.E.64 R4, desc[UR10][R20.64+0x38] ;  /* 0x0000380a14047981 */ /* 0x000f62000c1e1b00 */
[----:B--2---:R-:W-:-:S05]  /*0870*/  IMAD.WIDE R22, R0, 0x4, R18 ;  /* 0x0000000400167825 */ /* 0x004fca00078e0212 */
[----:B------:R-:W2:Y:S01]  /*0880*/  LDG.E R3, desc[UR10][R22.64] ;  /* 0x0000000a16037981 */ /* 0x000ea2000c1e1900 */
[----:B---3--:R-:W-:-:S04]  /*0890*/  IMAD.WIDE R18, R0, 0x4, R24 ;  /* 0x0000000400127825 */ /* 0x008fc800078e0218 */
[C---:B----4-:R-:W-:Y:S02]  /*08a0*/  IMAD.WIDE R16, R0.reuse, 0x4, R16 ;  /* 0x0000000400107825 */ /* 0x050fe400078e0210 */
[----:B------:R-:W3:Y:S02]  /*08b0*/  LDG.E R18, desc[UR10][R18.64] ;  /* 0x0000000a12127981 */ /* 0x000ee4000c1e1900 */
[C---:B-----5:R-:W-:Y:S02]  /*08c0*/  IMAD.WIDE R14, R0.reuse, 0x4, R14 ;  /* 0x00000004000e7825 */ /* 0x060fe400078e020e */
[----:B------:R-:W4:Y:S02]  /*08d0*/  LDG.E R16, desc[UR10][R16.64] ;  /* 0x0000000a10107981 */ /* 0x000f24000c1e1900 */
[C---:B------:R-:W-:Y:S02]  /*08e0*/  IMAD.WIDE R10, R0.reuse, 0x4, R10 ;  /* 0x00000004000a7825 */ /* 0x040fe400078e020a */
[----:B------:R-:W5:Y:S02]  /*08f0*/  LDG.E R14, desc[UR10][R14.64] ;  /* 0x0000000a0e0e7981 */ /* 0x000f64000c1e1900 */
[----:B------:R-:W-:-:S02]  /*0900*/  IMAD.WIDE R8, R0, 0x4, R8 ;  /* 0x0000000400087825 */ /* 0x000fc400078e0208 */
[----:B------:R-:W5:Y:S02]  /*0910*/  LDG.E R10, desc[UR10][R10.64] ;  /* 0x0000000a0a0a7981 */ /* 0x000f64000c1e1900 */
[C---:B------:R-:W-:Y:S02]  /*0920*/  IMAD.WIDE R6, R0.reuse, 0x4, R6 ;  /* 0x0000000400067825 */ /* 0x040fe400078e0206 */
[----:B------:R-:W5:Y:S02]  /*0930*/  LDG.E R8, desc[UR10][R8.64] ;  /* 0x0000000a08087981 */ /* 0x000f64000c1e1900 */
[----:B------:R-:W-:Y:S02]  /*0940*/  IMAD.WIDE R4, R0, 0x4, R4 ;  /* 0x0000000400047825 */ /* 0x000fe400078e0204 */
[----:B------:R-:W5:Y:S04]  /*0950*/  LDG.E R6, desc[UR10][R6.64] ;  /* 0x0000000a06067981 */ /* 0x000f68000c1e1900 */
[----:B------:R-:W5:Y:S01]  /*0960*/  LDG.E R4, desc[UR10][R4.64] ;  /* 0x0000000a04047981 */ /* 0x000f62000c1e1900 */
[----:B------:R-:W-:Y:S01]  /*0970*/  IADD3 R2, PT, PT, R2, 0x8, RZ ;  /* 0x0000000802027810 */ /* 0x000fe20007ffe0ff */
[----:B--2---:R-:W0:Y:S08]  /*0980*/  I2F.F64 R20, R3 ;  /* 0x0000000300147312 */ /* 0x004e300000201c00 */
[----:B---3--:R-:W1:Y:S01]  /*0990*/  I2F.F64 R18, R18 ;  /* 0x0000001200127312 */ /* 0x008e620000201c00 */
[----:B0-----:R-:W-:-:S07]  /*09a0*/  DADD R20, R12, R20 ;  /* 0x000000000c147229 */ /* 0x001fce0000000014 */
[----:B----4-:R-:W0:Y:S01]  /*09b0*/  I2F.F64 R16, R16 ;  /* 0x0000001000107312 */ /* 0x010e220000201c00 */
[----:B-1----:R-:W-:-:S07]  /*09c0*/  DADD R20, R20, R18 ;  /* 0x0000000014147229 */ /* 0x002fce0000000012 */
[----:B-----5:R-:W1:Y:S01]  /*09d0*/  I2F.F64 R14, R14 ;  /* 0x0000000e000e7312 */ /* 0x020e620000201c00 */
[----:B0-----:R-:W-:-:S07]  /*09e0*/  DADD R20, R20, R16 ;  /* 0x0000000014147229 */ /* 0x001fce0000000010 */
[----:B------:R-:W0:Y:S01]  /*09f0*/  I2F.F64 R10, R10 ;  /* 0x0000000a000a7312 */ /* 0x000e220000201c00 */
[----:B-1----:R-:W-:-:S07]  /*0a00*/  DADD R20, R20, R14 ;  /* 0x0000000014147229 */ /* 0x002fce000000000e */
[----:B------:R-:W1:Y:S01]  /*0a10*/  I2F.F64 R8, R8 ;  /* 0x0000000800087312 */ /* 0x000e620000201c00 */
[----:B0-----:R-:W-:-:S07]  /*0a20*/  DADD R20, R20, R10 ;  /* 0x0000000014147229 */ /* 0x001fce000000000a */
[----:B------:R-:W0:Y:S01]  /*0a30*/  I2F.F64 R6, R6 ;  /* 0x0000000600067312 */ /* 0x000e220000201c00 */
[----:B-1----:R-:W-:-:S07]  /*0a40*/  DADD R20, R20, R8 ;  /* 0x0000000014147229 */ /* 0x002fce0000000008 */
[----:B------:R-:W1:Y:S01]  /*0a50*/  I2F.F64 R4, R4 ;  /* 0x0000000400047312 */ /* 0x000e620000201c00 */
[----:B0-----:R-:W-:-:S08]  /*0a60*/  DADD R20, R20, R6 ;  /* 0x0000000014147229 */ /* 0x001fd00000000006 */
[----:B-1----:R-:W-:-:S11]  /*0a70*/  DADD R12, R20, R4 ;  /* 0x00000000140c7229 */ /* 0x002fd60000000004 */
.L_x_45:
        /* <DEDUP_REMOVED lines=10> */
[----:B------:R-:W5:Y:S01]  /*0b20*/  LDG.E.64 R18, desc[UR10][R4.64+0x18] ;  /* 0x0000180a04127981 */ /* 0x000f62000c1e1b00 */
[----:B--2---:R-:W-:-:S04]  /*0b30*/  IMAD.WIDE R6, R0, 0x4, R6 ;  /* 0x0000000400067825 */ /* 0x004fc800078e0206 */
[C---:B---3--:R-:W-:Y:S02]  /*0b40*/  IMAD.WIDE R10, R0.reuse, 0x4, R8 ;  /* 0x00000004000a7825 */ /* 0x048fe400078e0208 */
[----:B------:R-:W2:Y:S02]  /*0b50*/  LDG.E R6, desc[UR10][R6.64] ;  /* 0x0000000a06067981 */ /* 0x000ea4000c1e1900 */
[C---:B----4-:R-:W-:Y:S02]  /*0b60*/  IMAD.WIDE R16, R0.reuse, 0x4, R14 ;  /* 0x0000000400107825 */ /* 0x050fe400078e020e */
[----:B------:R-:W3:Y:S02]  /*0b70*/  LDG.E R10, desc[UR10][R10.64] ;  /* 0x0000000a0a0a7981 */ /* 0x000ee4000c1e1900 */
[----:B-----5:R-:W-:Y:S02]  /*0b80*/  IMAD.WIDE R18, R0, 0x4, R18 ;  /* 0x0000000400127825 */ /* 0x020fe400078e0212 */
[----:B------:R-:W4:Y:S04]  /*0b90*/  LDG.E R16, desc[UR10][R16.64] ;  /* 0x0000000a10107981 */ /* 0x000f28000c1e1900 */
        /* <DEDUP_REMOVED lines=8> */
[----:B0-----:R-:W-:-:S08]  /*0c20*/  DADD R4, R8, R4 ;  /* 0x0000000008047229 */ /* 0x001fd00000000004 */
[----:B-1----:R-:W-:-:S11]  /*0c30*/  DADD R12, R4, R12 ;  /* 0x00000000040c7229 */ /* 0x002fd6000000000c */
.L_x_46:
[----:B------:R-:W-:Y:S05]  /*0c40*/  BRA.U !UP1, `(.L_x_44) ;  /* 0x00000001093c7547 */ /* 0x000fea000b800000 */
[----:B------:R-:W0:Y:S01]  /*0c50*/  LDC.64 R4, c[0x0][0x388] ;  /* 0x0000e200ff047b82 */ /* 0x000e220000000a00 */
[----:B------:R-:W-:Y:S01]  /*0c60*/  UIADD3 UR4, UPT, UPT, -UR4, URZ, URZ ;  /* 0x000000ff04047290 */ /* 0x000fe2000fffe1ff */
[----:B0-----:R-:W-:-:S03]  /*0c70*/  IMAD.WIDE.U32 R2, R2, 0x8, R4 ;  /* 0x0000000802027825 */ /* 0x001fc600078e0004 */
[----:B------:R-:W-:Y:S02]  /*0c80*/  MOV R6, R2 ;  /* 0x0000000200067202 */ /* 0x000fe40000000f00 */
[----:B------:R-:W-:-:S07]  /*0c90*/  MOV R7, R3 ;  /* 0x0000000300077202 */ /* 0x000fce0000000f00 */
.L_x_47:
[----:B------:R-:W2:Y:S02]  /*0ca0*/  LDG.E.64 R2, desc[UR10][R6.64] ;  /* 0x0000000a06027981 */ /* 0x000ea4000c1e1b00 */
[----:B--2---:R-:W-:-:S06]  /*0cb0*/  IMAD.WIDE R2, R0, 0x4, R2 ;  /* 0x0000000400027825 */ /* 0x004fcc00078e0202 */
[----:B------:R-:W2:Y:S01]  /*0cc0*/  LDG.E R2, desc[UR10][R2.64] ;  /* 0x0000000a02027981 */ /* 0x000ea2000c1e1900 */
[----:B------:R-:W-:Y:S01]  /*0cd0*/  UIADD3 UR4, UPT, UPT, UR4, 0x1, URZ ;  /* 0x0000000104047890 */ /* 0x000fe2000fffe0ff */
[----:B------:R-:W-:-:S03]  /*0ce0*/  IADD3 R6, P0, PT, R6, 0x8, RZ ;  /* 0x0000000806067810 */ /* 0x000fc60007f1e0ff */
[----:B------:R-:W-:Y:S01]  /*0cf0*/  UISETP.NE.AND UP0, UPT, UR4, URZ, UPT ;  /* 0x000000ff0400728c */ /* 0x000fe2000bf05270 */
[----:B------:R-:W-:Y:S01]  /*0d00*/  IADD3.X R7, PT, PT, RZ, R7, RZ, P0, !PT ;  /* 0x00000007ff077210 */ /* 0x000fe200007fe4ff */
[----:B--2---:R-:W0:Y:S02]  /*0d10*/  I2F.F64 R4, R2 ;  /* 0x0000000200047312 */ /* 0x004e240000201c00 */
[----:B0-----:R-:W-:-:S05]  /*0d20*/  DADD R12, R4, R12 ;  /* 0x00000000040c7229 */ /* 0x001fca000000000c */
[----:B------:R-:W-:Y:S06]  /*0d30*/  BRA.U UP0, `(.L_x_47) ;  /* 0xfffffffd00d87547 */ /* 0x000fec000b83ffff */
.L_x_44:
[----:B------:R-:W-:-:S10]  /*0d40*/  DADD R12, R12, R12 ;  /* 0x000000000c0c7229 */ /* 0x000fd4000000000c */
[----:B------:R0:W1:Y:S02]  /*0d50*/  F2F.F32.F64 R13, R12 ;  /* 0x0000000c000d7310 */ /* 0x0000640000301000 */
.L_x_41:
[----:B------:R-:W2:Y:S02]  /*0d60*/  LDC.64 R2, c[0x0][0x380] ;  /* 0x0000e000ff027b82 */ /* 0x000ea40000000a00 */
[----:B--2---:R-:W-:-:S05]  /*0d70*/  IMAD.WIDE R2, R0, 0x4, R2 ;  /* 0x0000000400027825 */ /* 0x004fca00078e0202 */
[----:B-1----:R-:W-:Y:S01]  /*0d80*/  STG.E desc[UR10][R2.64], R13 ;  /* 0x0000000d02007986 */ /* 0x002fe2000c10190a */
[----:B------:R-:W-:Y:S05]  /*0d90*/  EXIT ;  /* 0x000000000000794d */ /* 0x000fea0003800000 */
.L_x_48:
        /* <DEDUP_REMOVED lines=14> */
.L_x_55:


//--------------------- .nv.global.init           --------------------------
	.section	.nv.global.init,"aw",@progbits
.nv.global.init:
	.type		$str$1,@object
	.size		$str$1,($str - $str$1)
$str$1:
        /*0000*/ 	.byte	0x42, 0x4c, 0x4b, 0x28, 0x25, 0x64, 0x2c, 0x25, 0x64, 0x29, 0x2c, 0x20, 0x54, 0x48, 0x28, 0x25
        /*0010*/ 	.byte	0x64, 0x2c, 0x25, 0x64, 0x29, 0x0a, 0x00
	.type		$str,@object
	.size		$str,(.L_0 - $str)
$str:
        /*0017*/ 	.byte	0x74, 0x6d, 0x70, 0x3d, 0x25, 0x64, 0x20, 0x73, 0x75, 0x6d, 0x57, 0x65, 0x69, 0x67, 0x68, 0x74
        /*0027*/ 	.byte	0x73, 0x43, 0x3d, 0x25, 0x66, 0x20, 0x77, 0x69, 0x64, 0x74, 0x68, 0x3d, 0x25, 0x64, 0x0a, 0x00
.L_0:


//--------------------- .nv.shared.reserved.0     --------------------------
	.section	.nv.shared.reserved.0,"aw",@nobits
	.weak		__nv_reservedSMEM_offset_0_alias
	.size		__nv_reservedSMEM_offset_0_alias, 0, 64
	.other		__nv_reservedSMEM_offset_0_alias,@"STO_CUDA_RESERVED_SHARED STV_DEFAULT"
__nv_reservedSMEM_offset_0_alias:
	.zero		0
	.zero		64


//--------------------- .nv.constant0._Z14KtransformGrayPKiS0_PiPKfii --------------------------
	.section	.nv.constant0._Z14KtransformGrayPKiS0_PiPKfii,"a",@progbits
	.sectionflags	@""
	.align	4
.nv.constant0._Z14KtransformGrayPKiS0_PiPKfii:
	.zero		936


//--------------------- .nv.constant0._Z8Ksmooth2Pfii --------------------------
	.section	.nv.constant0._Z8Ksmooth2Pfii,"a",@progbits
	.sectionflags	@""
	.align	4
.nv.constant0._Z8Ksmooth2Pfii:
	.zero		912


//--------------------- .nv.constant0._Z8Ksmooth1PfPiPKfiii --------------------------
	.section	.nv.constant0._Z8Ksmooth1PfPiPKfiii,"a",@progbits
	.sectionflags	@""
	.align	4
.nv.constant0._Z8Ksmooth1PfPiPKfiii:
	.zero		932


//--------------------- .nv.constant0._Z5KmultPiPfS_ii --------------------------
	.section	.nv.constant0._Z5KmultPiPfS_ii,"a",@progbits
	.sectionflags	@""
	.align	4
.nv.constant0._Z5KmultPiPfS_ii:
	.zero		928


//--------------------- .nv.constant0._Z7KsumallPfPPiiii --------------------------
	.section	.nv.constant0._Z7KsumallPfPPiiii,"a",@progbits
	.sectionflags	@""
	.align	4
.nv.constant0._Z7KsumallPfPPiiii:
	.zero		924


//--------------------- SYMBOLS --------------------------

	.type		.nv.reservedSmem.offset0,@object
	.size		.nv.reservedSmem.offset0,0x4
	.type		vprintf,@function
